//
// Generated by NVIDIA NVVM Compiler
//
// Compiler Build ID: CL-36424714
// Cuda compilation tools, release 13.0, V13.0.88
// Based on NVVM 20.0.0
//

.version 9.0
.target sm_100
.address_size 64

	// .globl	sepal_simulation
// _ZZ24compute_entropy_parallelE16total_sum_shared has been demoted
// _ZZ24compute_entropy_parallelE14entropy_shared has been demoted
// _ZZ16sepal_simulationE13has_converged has been demoted
// _ZZ16sepal_simulationE21convergence_iteration has been demoted
// _ZZ16sepal_simulationE12prev_entropy has been demoted

.visible .entry sepal_simulation(
	.param .u64 .ptr .align 1 sepal_simulation_param_0,
	.param .u32 sepal_simulation_param_1,
	.param .u64 .ptr .align 1 sepal_simulation_param_2,
	.param .u64 .ptr .align 1 sepal_simulation_param_3,
	.param .u64 .ptr .align 1 sepal_simulation_param_4,
	.param .u64 .ptr .align 1 sepal_simulation_param_5,
	.param .u64 .ptr .align 1 sepal_simulation_param_6,
	.param .u32 sepal_simulation_param_7,
	.param .u32 sepal_simulation_param_8,
	.param .u32 sepal_simulation_param_9,
	.param .u32 sepal_simulation_param_10,
	.param .u32 sepal_simulation_param_11,
	.param .u32 sepal_simulation_param_12,
	.param .u32 sepal_simulation_param_13,
	.param .f64 sepal_simulation_param_14,
	.param .f64 sepal_simulation_param_15,
	.param .u8 sepal_simulation_param_16
)
{
	.reg .pred 	%p<102>;
	.reg .b16 	%rs<8>;
	.reg .b32 	%r<283>;
	.reg .b32 	%f<3>;
	.reg .b64 	%rd<238>;
	.reg .b64 	%fd<427>;
	// demoted variable
	.shared .align 8 .b8 _ZZ24compute_entropy_parallelE16total_sum_shared[2048];
	// demoted variable
	.shared .align 8 .b8 _ZZ24compute_entropy_parallelE14entropy_shared[2048];
	// demoted variable
	.shared .align 1 .u8 _ZZ16sepal_simulationE13has_converged;
	// demoted variable
	.shared .align 4 .u32 _ZZ16sepal_simulationE21convergence_iteration;
	// demoted variable
	.shared .align 8 .f64 _ZZ16sepal_simulationE12prev_entropy;
	ld.param.u64 	%rd21, [sepal_simulation_param_0];
	ld.param.u32 	%r95, [sepal_simulation_param_1];
	ld.param.u64 	%rd22, [sepal_simulation_param_2];
	ld.param.u64 	%rd23, [sepal_simulation_param_3];
	ld.param.u64 	%rd24, [sepal_simulation_param_4];
	ld.param.u64 	%rd25, [sepal_simulation_param_5];
	ld.param.u64 	%rd20, [sepal_simulation_param_6];
	ld.param.u32 	%r96, [sepal_simulation_param_7];
	ld.param.u32 	%r97, [sepal_simulation_param_8];
	ld.param.u32 	%r98, [sepal_simulation_param_9];
	ld.param.u32 	%r99, [sepal_simulation_param_10];
	ld.param.u32 	%r100, [sepal_simulation_param_11];
	ld.param.u32 	%r101, [sepal_simulation_param_12];
	ld.param.u32 	%r102, [sepal_simulation_param_13];
	ld.param.f64 	%fd85, [sepal_simulation_param_14];
	ld.param.f64 	%fd86, [sepal_simulation_param_15];
	cvta.to.global.u64 	%rd1, %rd21;
	cvta.to.global.u64 	%rd2, %rd22;
	cvta.to.global.u64 	%rd3, %rd25;
	cvta.to.global.u64 	%rd4, %rd23;
	cvta.to.global.u64 	%rd5, %rd24;
	mov.u32 	%r1, %tid.x;
	mov.u32 	%r2, %ntid.x;
	setp.ne.s32 	%p1, %r1, 0;
	@%p1 bra 	$L__BB0_2;
	mov.b16 	%rs1, 0;
	st.shared.u8 	[_ZZ16sepal_simulationE13has_converged], %rs1;
	st.shared.u32 	[_ZZ16sepal_simulationE21convergence_iteration], %r102;
	mov.b64 	%rd26, 4607182418800017408;
	st.shared.u64 	[_ZZ16sepal_simulationE12prev_entropy], %rd26;
$L__BB0_2:
	bar.sync 	0;
	setp.ge.s32 	%p2, %r1, %r96;
	@%p2 bra 	$L__BB0_8;
	add.s32 	%r103, %r1, %r2;
	max.u32 	%r104, %r96, %r103;
	setp.lt.u32 	%p3, %r103, %r96;
	selp.u32 	%r105, 1, 0, %p3;
	add.s32 	%r106, %r103, %r105;
	sub.s32 	%r107, %r104, %r106;
	div.u32 	%r108, %r107, %r2;
	add.s32 	%r3, %r108, %r105;
	and.b32  	%r109, %r3, 3;
	setp.eq.s32 	%p4, %r109, 3;
	mov.u32 	%r247, %r1;
	@%p4 bra 	$L__BB0_6;
	add.s32 	%r111, %r3, 1;
	and.b32  	%r4, %r111, 3;
	mov.b32 	%r246, 0;
	mov.u32 	%r247, %r1;
$L__BB0_5:
	.pragma "nounroll";
	mad.lo.s32 	%r112, %r247, %r97, %r95;
	mul.wide.s32 	%rd27, %r112, 8;
	add.s64 	%rd28, %rd1, %rd27;
	ld.global.nc.f64 	%fd87, [%rd28];
	mul.wide.u32 	%rd29, %r247, 8;
	add.s64 	%rd30, %rd5, %rd29;
	st.global.f64 	[%rd30], %fd87;
	add.s64 	%rd31, %rd3, %rd29;
	mov.b64 	%rd32, 0;
	st.global.u64 	[%rd31], %rd32;
	add.s32 	%r247, %r247, %r2;
	add.s32 	%r246, %r246, 1;
	setp.ne.s32 	%p5, %r246, %r4;
	@%p5 bra 	$L__BB0_5;
$L__BB0_6:
	setp.lt.u32 	%p6, %r3, 3;
	@%p6 bra 	$L__BB0_8;
$L__BB0_7:
	mad.lo.s32 	%r113, %r247, %r97, %r95;
	mul.wide.s32 	%rd33, %r113, 8;
	add.s64 	%rd34, %rd1, %rd33;
	ld.global.nc.f64 	%fd88, [%rd34];
	mul.wide.u32 	%rd35, %r247, 8;
	add.s64 	%rd36, %rd5, %rd35;
	st.global.f64 	[%rd36], %fd88;
	add.s64 	%rd37, %rd3, %rd35;
	mov.b64 	%rd38, 0;
	st.global.u64 	[%rd37], %rd38;
	add.s32 	%r114, %r247, %r2;
	mad.lo.s32 	%r115, %r114, %r97, %r95;
	mul.wide.s32 	%rd39, %r115, 8;
	add.s64 	%rd40, %rd1, %rd39;
	ld.global.nc.f64 	%fd89, [%rd40];
	mul.wide.u32 	%rd41, %r114, 8;
	add.s64 	%rd42, %rd5, %rd41;
	st.global.f64 	[%rd42], %fd89;
	add.s64 	%rd43, %rd3, %rd41;
	st.global.u64 	[%rd43], %rd38;
	add.s32 	%r116, %r114, %r2;
	mad.lo.s32 	%r117, %r116, %r97, %r95;
	mul.wide.s32 	%rd44, %r117, 8;
	add.s64 	%rd45, %rd1, %rd44;
	ld.global.nc.f64 	%fd90, [%rd45];
	mul.wide.u32 	%rd46, %r116, 8;
	add.s64 	%rd47, %rd5, %rd46;
	st.global.f64 	[%rd47], %fd90;
	add.s64 	%rd48, %rd3, %rd46;
	st.global.u64 	[%rd48], %rd38;
	add.s32 	%r118, %r116, %r2;
	mad.lo.s32 	%r119, %r118, %r97, %r95;
	mul.wide.s32 	%rd49, %r119, 8;
	add.s64 	%rd50, %rd1, %rd49;
	ld.global.nc.f64 	%fd91, [%rd50];
	mul.wide.u32 	%rd51, %r118, 8;
	add.s64 	%rd52, %rd5, %rd51;
	st.global.f64 	[%rd52], %fd91;
	add.s64 	%rd53, %rd3, %rd51;
	st.global.u64 	[%rd53], %rd38;
	add.s32 	%r247, %r118, %r2;
	setp.lt.s32 	%p7, %r247, %r96;
	@%p7 bra 	$L__BB0_7;
$L__BB0_8:
	bar.sync 	0;
	setp.lt.s32 	%p8, %r102, 1;
	@%p8 bra 	$L__BB0_120;
	shl.b32 	%r121, %r1, 3;
	mov.u32 	%r122, _ZZ24compute_entropy_parallelE16total_sum_shared;
	add.s32 	%r12, %r122, %r121;
	mov.b32 	%r123, 1127219200;
	mov.b32 	%r124, -2147483648;
	mov.b64 	%fd1, {%r124, %r123};
	mov.u32 	%r125, _ZZ24compute_entropy_parallelE14entropy_shared;
	add.s32 	%r13, %r125, %r121;
	cvt.rn.f64.s32 	%fd2, %r98;
	add.s32 	%r14, %r1, %r2;
	max.s32 	%r126, %r98, %r14;
	setp.lt.s32 	%p9, %r14, %r98;
	selp.u32 	%r127, 1, 0, %p9;
	add.s32 	%r128, %r14, %r127;
	sub.s32 	%r129, %r126, %r128;
	div.u32 	%r130, %r129, %r2;
	add.s32 	%r15, %r130, %r127;
	add.s32 	%r131, %r15, 1;
	max.s32 	%r132, %r99, %r14;
	setp.lt.s32 	%p10, %r14, %r99;
	selp.u32 	%r133, 1, 0, %p10;
	add.s32 	%r134, %r14, %r133;
	sub.s32 	%r135, %r132, %r134;
	div.u32 	%r136, %r135, %r2;
	add.s32 	%r16, %r136, %r133;
	and.b32  	%r17, %r100, 15;
	and.b32  	%r18, %r100, 7;
	and.b32  	%r19, %r131, 3;
	mul.wide.u32 	%rd54, %r1, 8;
	add.s64 	%rd6, %rd5, %rd54;
	add.s64 	%rd7, %rd3, %rd54;
	mul.wide.s32 	%rd55, %r2, 8;
	add.s64 	%rd8, %rd6, %rd55;
	add.s64 	%rd9, %rd7, %rd55;
	add.s32 	%r20, %r14, %r2;
	add.s64 	%rd10, %rd8, %rd55;
	add.s64 	%rd11, %rd9, %rd55;
	add.s32 	%r21, %r20, %r2;
	and.b32  	%r22, %r100, 2147483632;
	and.b32  	%r23, %r100, 3;
	and.b32  	%r24, %r16, 3;
	mul.wide.u32 	%rd56, %r1, 4;
	add.s64 	%rd12, %rd4, %rd56;
	mul.wide.s32 	%rd57, %r98, 8;
	add.s64 	%rd13, %rd6, %rd57;
	mul.wide.s32 	%rd58, %r2, 4;
	add.s64 	%rd14, %rd12, %rd58;
	shl.b32 	%r25, %r2, 3;
	cvt.u64.u32 	%rd59, %r25;
	add.s64 	%rd15, %rd13, %rd59;
	neg.s32 	%r26, %r22;
	mov.b32 	%r249, 0;
$L__BB0_10:
	setp.ge.s32 	%p11, %r1, %r98;
	@%p11 bra 	$L__BB0_51;
	setp.lt.s32 	%p12, %r100, 1;
	@%p12 bra 	$L__BB0_31;
	mov.u32 	%r250, %r1;
$L__BB0_13:
	setp.lt.u32 	%p30, %r100, 16;
	mul.lo.s32 	%r29, %r250, %r100;
	mov.f64 	%fd403, 0d0000000000000000;
	mov.b32 	%r253, 0;
	@%p30 bra 	$L__BB0_18;
	mul.wide.u32 	%rd92, %r29, 4;
	add.s64 	%rd93, %rd2, %rd92;
	add.s64 	%rd237, %rd93, 32;
	mov.f64 	%fd403, 0d0000000000000000;
	mov.u32 	%r251, %r26;
	bra.uni 	$L__BB0_17;
$L__BB0_15:
	fma.rn.f64 	%fd406, %fd22, 0dC010000000000000, %fd403;
$L__BB0_16:
	mul.wide.u32 	%rd178, %r250, 8;
	add.s64 	%rd179, %rd3, %rd178;
	st.global.f64 	[%rd179], %fd406;
	add.s32 	%r250, %r250, %r2;
	setp.lt.s32 	%p41, %r250, %r98;
	@%p41 bra 	$L__BB0_13;
	bra.uni 	$L__BB0_51;
$L__BB0_17:
	.pragma "nounroll";
	ld.global.nc.u32 	%r147, [%rd237+-32];
	mul.wide.s32 	%rd94, %r147, 8;
	add.s64 	%rd95, %rd5, %rd94;
	ld.global.f64 	%fd142, [%rd95];
	add.f64 	%fd143, %fd403, %fd142;
	ld.global.nc.u32 	%r148, [%rd237+-28];
	mul.wide.s32 	%rd96, %r148, 8;
	add.s64 	%rd97, %rd5, %rd96;
	ld.global.f64 	%fd144, [%rd97];
	add.f64 	%fd145, %fd143, %fd144;
	ld.global.nc.u32 	%r149, [%rd237+-24];
	mul.wide.s32 	%rd98, %r149, 8;
	add.s64 	%rd99, %rd5, %rd98;
	ld.global.f64 	%fd146, [%rd99];
	add.f64 	%fd147, %fd145, %fd146;
	ld.global.nc.u32 	%r150, [%rd237+-20];
	mul.wide.s32 	%rd100, %r150, 8;
	add.s64 	%rd101, %rd5, %rd100;
	ld.global.f64 	%fd148, [%rd101];
	add.f64 	%fd149, %fd147, %fd148;
	ld.global.nc.u32 	%r151, [%rd237+-16];
	mul.wide.s32 	%rd102, %r151, 8;
	add.s64 	%rd103, %rd5, %rd102;
	ld.global.f64 	%fd150, [%rd103];
	add.f64 	%fd151, %fd149, %fd150;
	ld.global.nc.u32 	%r152, [%rd237+-12];
	mul.wide.s32 	%rd104, %r152, 8;
	add.s64 	%rd105, %rd5, %rd104;
	ld.global.f64 	%fd152, [%rd105];
	add.f64 	%fd153, %fd151, %fd152;
	ld.global.nc.u32 	%r153, [%rd237+-8];
	mul.wide.s32 	%rd106, %r153, 8;
	add.s64 	%rd107, %rd5, %rd106;
	ld.global.f64 	%fd154, [%rd107];
	add.f64 	%fd155, %fd153, %fd154;
	ld.global.nc.u32 	%r154, [%rd237+-4];
	mul.wide.s32 	%rd108, %r154, 8;
	add.s64 	%rd109, %rd5, %rd108;
	ld.global.f64 	%fd156, [%rd109];
	add.f64 	%fd157, %fd155, %fd156;
	ld.global.nc.u32 	%r155, [%rd237];
	mul.wide.s32 	%rd110, %r155, 8;
	add.s64 	%rd111, %rd5, %rd110;
	ld.global.f64 	%fd158, [%rd111];
	add.f64 	%fd159, %fd157, %fd158;
	ld.global.nc.u32 	%r156, [%rd237+4];
	mul.wide.s32 	%rd112, %r156, 8;
	add.s64 	%rd113, %rd5, %rd112;
	ld.global.f64 	%fd160, [%rd113];
	add.f64 	%fd161, %fd159, %fd160;
	ld.global.nc.u32 	%r157, [%rd237+8];
	mul.wide.s32 	%rd114, %r157, 8;
	add.s64 	%rd115, %rd5, %rd114;
	ld.global.f64 	%fd162, [%rd115];
	add.f64 	%fd163, %fd161, %fd162;
	ld.global.nc.u32 	%r158, [%rd237+12];
	mul.wide.s32 	%rd116, %r158, 8;
	add.s64 	%rd117, %rd5, %rd116;
	ld.global.f64 	%fd164, [%rd117];
	add.f64 	%fd165, %fd163, %fd164;
	ld.global.nc.u32 	%r159, [%rd237+16];
	mul.wide.s32 	%rd118, %r159, 8;
	add.s64 	%rd119, %rd5, %rd118;
	ld.global.f64 	%fd166, [%rd119];
	add.f64 	%fd167, %fd165, %fd166;
	ld.global.nc.u32 	%r160, [%rd237+20];
	mul.wide.s32 	%rd120, %r160, 8;
	add.s64 	%rd121, %rd5, %rd120;
	ld.global.f64 	%fd168, [%rd121];
	add.f64 	%fd169, %fd167, %fd168;
	ld.global.nc.u32 	%r161, [%rd237+24];
	mul.wide.s32 	%rd122, %r161, 8;
	add.s64 	%rd123, %rd5, %rd122;
	ld.global.f64 	%fd170, [%rd123];
	add.f64 	%fd171, %fd169, %fd170;
	ld.global.nc.u32 	%r162, [%rd237+28];
	mul.wide.s32 	%rd124, %r162, 8;
	add.s64 	%rd125, %rd5, %rd124;
	ld.global.f64 	%fd172, [%rd125];
	add.f64 	%fd403, %fd171, %fd172;
	add.s32 	%r251, %r251, 16;
	add.s64 	%rd237, %rd237, 64;
	setp.eq.s32 	%p31, %r251, 0;
	mov.u32 	%r253, %r22;
	@%p31 bra 	$L__BB0_18;
	bra.uni 	$L__BB0_17;
$L__BB0_18:
	setp.eq.s32 	%p32, %r17, 0;
	@%p32 bra 	$L__BB0_28;
	add.s32 	%r163, %r17, -1;
	setp.lt.u32 	%p33, %r163, 7;
	@%p33 bra 	$L__BB0_21;
	add.s32 	%r164, %r253, %r29;
	mul.wide.u32 	%rd126, %r164, 4;
	add.s64 	%rd127, %rd2, %rd126;
	ld.global.nc.u32 	%r165, [%rd127];
	mul.wide.s32 	%rd128, %r165, 8;
	add.s64 	%rd129, %rd5, %rd128;
	ld.global.f64 	%fd174, [%rd129];
	add.f64 	%fd175, %fd403, %fd174;
	cvt.u64.u32 	%rd130, %r29;
	cvt.u64.u32 	%rd131, %r253;
	add.s64 	%rd132, %rd131, %rd130;
	shl.b64 	%rd133, %rd132, 2;
	add.s64 	%rd134, %rd2, %rd133;
	ld.global.nc.u32 	%r166, [%rd134+4];
	mul.wide.s32 	%rd135, %r166, 8;
	add.s64 	%rd136, %rd5, %rd135;
	ld.global.f64 	%fd176, [%rd136];
	add.f64 	%fd177, %fd175, %fd176;
	ld.global.nc.u32 	%r167, [%rd134+8];
	mul.wide.s32 	%rd137, %r167, 8;
	add.s64 	%rd138, %rd5, %rd137;
	ld.global.f64 	%fd178, [%rd138];
	add.f64 	%fd179, %fd177, %fd178;
	ld.global.nc.u32 	%r168, [%rd134+12];
	mul.wide.s32 	%rd139, %r168, 8;
	add.s64 	%rd140, %rd5, %rd139;
	ld.global.f64 	%fd180, [%rd140];
	add.f64 	%fd181, %fd179, %fd180;
	ld.global.nc.u32 	%r169, [%rd134+16];
	mul.wide.s32 	%rd141, %r169, 8;
	add.s64 	%rd142, %rd5, %rd141;
	ld.global.f64 	%fd182, [%rd142];
	add.f64 	%fd183, %fd181, %fd182;
	ld.global.nc.u32 	%r170, [%rd134+20];
	mul.wide.s32 	%rd143, %r170, 8;
	add.s64 	%rd144, %rd5, %rd143;
	ld.global.f64 	%fd184, [%rd144];
	add.f64 	%fd185, %fd183, %fd184;
	ld.global.nc.u32 	%r171, [%rd134+24];
	mul.wide.s32 	%rd145, %r171, 8;
	add.s64 	%rd146, %rd5, %rd145;
	ld.global.f64 	%fd186, [%rd146];
	add.f64 	%fd187, %fd185, %fd186;
	ld.global.nc.u32 	%r172, [%rd134+28];
	mul.wide.s32 	%rd147, %r172, 8;
	add.s64 	%rd148, %rd5, %rd147;
	ld.global.f64 	%fd188, [%rd148];
	add.f64 	%fd403, %fd187, %fd188;
	add.s32 	%r253, %r253, 8;
$L__BB0_21:
	setp.eq.s32 	%p34, %r18, 0;
	@%p34 bra 	$L__BB0_28;
	add.s32 	%r173, %r18, -1;
	setp.lt.u32 	%p35, %r173, 3;
	@%p35 bra 	$L__BB0_24;
	add.s32 	%r174, %r253, %r29;
	mul.wide.u32 	%rd149, %r174, 4;
	add.s64 	%rd150, %rd2, %rd149;
	ld.global.nc.u32 	%r175, [%rd150];
	mul.wide.s32 	%rd151, %r175, 8;
	add.s64 	%rd152, %rd5, %rd151;
	ld.global.f64 	%fd190, [%rd152];
	add.f64 	%fd191, %fd403, %fd190;
	cvt.u64.u32 	%rd153, %r29;
	cvt.u64.u32 	%rd154, %r253;
	add.s64 	%rd155, %rd154, %rd153;
	shl.b64 	%rd156, %rd155, 2;
	add.s64 	%rd157, %rd2, %rd156;
	ld.global.nc.u32 	%r176, [%rd157+4];
	mul.wide.s32 	%rd158, %r176, 8;
	add.s64 	%rd159, %rd5, %rd158;
	ld.global.f64 	%fd192, [%rd159];
	add.f64 	%fd193, %fd191, %fd192;
	ld.global.nc.u32 	%r177, [%rd157+8];
	mul.wide.s32 	%rd160, %r177, 8;
	add.s64 	%rd161, %rd5, %rd160;
	ld.global.f64 	%fd194, [%rd161];
	add.f64 	%fd195, %fd193, %fd194;
	ld.global.nc.u32 	%r178, [%rd157+12];
	mul.wide.s32 	%rd162, %r178, 8;
	add.s64 	%rd163, %rd5, %rd162;
	ld.global.f64 	%fd196, [%rd163];
	add.f64 	%fd403, %fd195, %fd196;
	add.s32 	%r253, %r253, 4;
$L__BB0_24:
	setp.eq.s32 	%p36, %r23, 0;
	@%p36 bra 	$L__BB0_28;
	setp.eq.s32 	%p37, %r23, 1;
	add.s32 	%r179, %r253, %r29;
	mul.wide.u32 	%rd164, %r179, 4;
	add.s64 	%rd165, %rd2, %rd164;
	ld.global.nc.u32 	%r180, [%rd165];
	mul.wide.s32 	%rd166, %r180, 8;
	add.s64 	%rd167, %rd5, %rd166;
	ld.global.f64 	%fd197, [%rd167];
	add.f64 	%fd403, %fd403, %fd197;
	@%p37 bra 	$L__BB0_28;
	setp.eq.s32 	%p38, %r23, 2;
	cvt.u64.u32 	%rd168, %r29;
	cvt.u64.u32 	%rd169, %r253;
	add.s64 	%rd170, %rd169, %rd168;
	shl.b64 	%rd171, %rd170, 2;
	add.s64 	%rd19, %rd2, %rd171;
	ld.global.nc.u32 	%r181, [%rd19+4];
	mul.wide.s32 	%rd172, %r181, 8;
	add.s64 	%rd173, %rd5, %rd172;
	ld.global.f64 	%fd198, [%rd173];
	add.f64 	%fd403, %fd403, %fd198;
	@%p38 bra 	$L__BB0_28;
	ld.global.nc.u32 	%r182, [%rd19+8];
	mul.wide.s32 	%rd174, %r182, 8;
	add.s64 	%rd175, %rd5, %rd174;
	ld.global.f64 	%fd199, [%rd175];
	add.f64 	%fd403, %fd403, %fd199;
$L__BB0_28:
	mul.wide.u32 	%rd176, %r250, 8;
	add.s64 	%rd177, %rd5, %rd176;
	ld.global.f64 	%fd22, [%rd177];
	setp.eq.s32 	%p39, %r101, 4;
	@%p39 bra 	$L__BB0_15;
	setp.eq.s32 	%p40, %r101, 6;
	@%p40 bra 	$L__BB0_30;
	bra.uni 	$L__BB0_16;
$L__BB0_30:
	fma.rn.f64 	%fd200, %fd22, 0dC018000000000000, %fd403;
	add.f64 	%fd201, %fd200, %fd200;
	div.rn.f64 	%fd406, %fd201, 0d4008000000000000;
	bra.uni 	$L__BB0_16;
$L__BB0_31:
	setp.eq.s32 	%p13, %r101, 6;
	@%p13 bra 	$L__BB0_39;
	setp.ne.s32 	%p14, %r101, 4;
	@%p14 bra 	$L__BB0_45;
	setp.eq.s32 	%p20, %r19, 0;
	mov.u32 	%r255, %r1;
	@%p20 bra 	$L__BB0_37;
	setp.eq.s32 	%p21, %r19, 1;
	ld.global.f64 	%fd124, [%rd6];
	fma.rn.f64 	%fd406, %fd124, 0dC010000000000000, 0d0000000000000000;
	st.global.f64 	[%rd7], %fd406;
	mov.u32 	%r255, %r14;
	@%p21 bra 	$L__BB0_37;
	setp.eq.s32 	%p22, %r19, 2;
	ld.global.f64 	%fd125, [%rd8];
	fma.rn.f64 	%fd406, %fd125, 0dC010000000000000, 0d0000000000000000;
	st.global.f64 	[%rd9], %fd406;
	mov.u32 	%r255, %r20;
	@%p22 bra 	$L__BB0_37;
	ld.global.f64 	%fd126, [%rd10];
	fma.rn.f64 	%fd406, %fd126, 0dC010000000000000, 0d0000000000000000;
	st.global.f64 	[%rd11], %fd406;
	mov.u32 	%r255, %r21;
$L__BB0_37:
	setp.lt.u32 	%p23, %r15, 3;
	@%p23 bra 	$L__BB0_51;
$L__BB0_38:
	mul.wide.u32 	%rd72, %r255, 8;
	add.s64 	%rd73, %rd5, %rd72;
	ld.global.f64 	%fd127, [%rd73];
	mul.f64 	%fd128, %fd127, 0d4010000000000000;
	mov.f64 	%fd129, 0d0000000000000000;
	sub.f64 	%fd130, %fd129, %fd128;
	add.s64 	%rd74, %rd3, %rd72;
	st.global.f64 	[%rd74], %fd130;
	add.s32 	%r140, %r255, %r2;
	mul.wide.u32 	%rd75, %r140, 8;
	add.s64 	%rd76, %rd5, %rd75;
	ld.global.f64 	%fd131, [%rd76];
	mul.f64 	%fd132, %fd131, 0d4010000000000000;
	sub.f64 	%fd133, %fd129, %fd132;
	add.s64 	%rd77, %rd3, %rd75;
	st.global.f64 	[%rd77], %fd133;
	add.s32 	%r141, %r140, %r2;
	mul.wide.u32 	%rd78, %r141, 8;
	add.s64 	%rd79, %rd5, %rd78;
	ld.global.f64 	%fd134, [%rd79];
	mul.f64 	%fd135, %fd134, 0d4010000000000000;
	sub.f64 	%fd136, %fd129, %fd135;
	add.s64 	%rd80, %rd3, %rd78;
	st.global.f64 	[%rd80], %fd136;
	add.s32 	%r142, %r141, %r2;
	mul.wide.u32 	%rd81, %r142, 8;
	add.s64 	%rd82, %rd5, %rd81;
	ld.global.f64 	%fd137, [%rd82];
	mul.f64 	%fd138, %fd137, 0d4010000000000000;
	sub.f64 	%fd406, %fd129, %fd138;
	add.s64 	%rd83, %rd3, %rd81;
	st.global.f64 	[%rd83], %fd406;
	add.s32 	%r255, %r142, %r2;
	setp.lt.s32 	%p24, %r255, %r98;
	@%p24 bra 	$L__BB0_38;
	bra.uni 	$L__BB0_51;
$L__BB0_39:
	setp.eq.s32 	%p15, %r19, 0;
	mov.u32 	%r257, %r1;
	@%p15 bra 	$L__BB0_43;
	setp.eq.s32 	%p16, %r19, 1;
	ld.global.f64 	%fd94, [%rd6];
	fma.rn.f64 	%fd95, %fd94, 0dC018000000000000, 0d0000000000000000;
	add.f64 	%fd96, %fd95, %fd95;
	div.rn.f64 	%fd406, %fd96, 0d4008000000000000;
	st.global.f64 	[%rd7], %fd406;
	mov.u32 	%r257, %r14;
	@%p16 bra 	$L__BB0_43;
	setp.eq.s32 	%p17, %r19, 2;
	ld.global.f64 	%fd97, [%rd8];
	fma.rn.f64 	%fd98, %fd97, 0dC018000000000000, 0d0000000000000000;
	add.f64 	%fd99, %fd98, %fd98;
	div.rn.f64 	%fd406, %fd99, 0d4008000000000000;
	st.global.f64 	[%rd9], %fd406;
	mov.u32 	%r257, %r20;
	@%p17 bra 	$L__BB0_43;
	ld.global.f64 	%fd100, [%rd10];
	fma.rn.f64 	%fd101, %fd100, 0dC018000000000000, 0d0000000000000000;
	add.f64 	%fd102, %fd101, %fd101;
	div.rn.f64 	%fd406, %fd102, 0d4008000000000000;
	st.global.f64 	[%rd11], %fd406;
	mov.u32 	%r257, %r21;
$L__BB0_43:
	setp.lt.u32 	%p18, %r15, 3;
	@%p18 bra 	$L__BB0_51;
$L__BB0_44:
	mul.wide.u32 	%rd60, %r257, 8;
	add.s64 	%rd61, %rd5, %rd60;
	ld.global.f64 	%fd103, [%rd61];
	mul.f64 	%fd104, %fd103, 0d4018000000000000;
	mov.f64 	%fd105, 0d0000000000000000;
	sub.f64 	%fd106, %fd105, %fd104;
	add.f64 	%fd107, %fd106, %fd106;
	div.rn.f64 	%fd108, %fd107, 0d4008000000000000;
	add.s64 	%rd62, %rd3, %rd60;
	st.global.f64 	[%rd62], %fd108;
	add.s32 	%r137, %r257, %r2;
	mul.wide.u32 	%rd63, %r137, 8;
	add.s64 	%rd64, %rd5, %rd63;
	ld.global.f64 	%fd109, [%rd64];
	mul.f64 	%fd110, %fd109, 0d4018000000000000;
	sub.f64 	%fd111, %fd105, %fd110;
	add.f64 	%fd112, %fd111, %fd111;
	div.rn.f64 	%fd113, %fd112, 0d4008000000000000;
	add.s64 	%rd65, %rd3, %rd63;
	st.global.f64 	[%rd65], %fd113;
	add.s32 	%r138, %r137, %r2;
	mul.wide.u32 	%rd66, %r138, 8;
	add.s64 	%rd67, %rd5, %rd66;
	ld.global.f64 	%fd114, [%rd67];
	mul.f64 	%fd115, %fd114, 0d4018000000000000;
	sub.f64 	%fd116, %fd105, %fd115;
	add.f64 	%fd117, %fd116, %fd116;
	div.rn.f64 	%fd118, %fd117, 0d4008000000000000;
	add.s64 	%rd68, %rd3, %rd66;
	st.global.f64 	[%rd68], %fd118;
	add.s32 	%r139, %r138, %r2;
	mul.wide.u32 	%rd69, %r139, 8;
	add.s64 	%rd70, %rd5, %rd69;
	ld.global.f64 	%fd119, [%rd70];
	mul.f64 	%fd120, %fd119, 0d4018000000000000;
	sub.f64 	%fd121, %fd105, %fd120;
	add.f64 	%fd122, %fd121, %fd121;
	div.rn.f64 	%fd406, %fd122, 0d4008000000000000;
	add.s64 	%rd71, %rd3, %rd69;
	st.global.f64 	[%rd71], %fd406;
	add.s32 	%r257, %r139, %r2;
	setp.lt.s32 	%p19, %r257, %r98;
	@%p19 bra 	$L__BB0_44;
	bra.uni 	$L__BB0_51;
$L__BB0_45:
	setp.eq.s32 	%p25, %r19, 0;
	mov.u32 	%r259, %r1;
	@%p25 bra 	$L__BB0_49;
	setp.eq.s32 	%p26, %r19, 1;
	st.global.f64 	[%rd7], %fd406;
	mov.u32 	%r259, %r14;
	@%p26 bra 	$L__BB0_49;
	setp.eq.s32 	%p27, %r19, 2;
	st.global.f64 	[%rd9], %fd406;
	mov.u32 	%r259, %r20;
	@%p27 bra 	$L__BB0_49;
	st.global.f64 	[%rd11], %fd406;
	mov.u32 	%r259, %r21;
$L__BB0_49:
	setp.lt.u32 	%p28, %r15, 3;
	@%p28 bra 	$L__BB0_51;
$L__BB0_50:
	mul.wide.u32 	%rd84, %r259, 8;
	add.s64 	%rd85, %rd3, %rd84;
	st.global.f64 	[%rd85], %fd406;
	add.s32 	%r143, %r259, %r2;
	mul.wide.u32 	%rd86, %r143, 8;
	add.s64 	%rd87, %rd3, %rd86;
	st.global.f64 	[%rd87], %fd406;
	add.s32 	%r144, %r143, %r2;
	mul.wide.u32 	%rd88, %r144, 8;
	add.s64 	%rd89, %rd3, %rd88;
	st.global.f64 	[%rd89], %fd406;
	add.s32 	%r145, %r144, %r2;
	mul.wide.u32 	%rd90, %r145, 8;
	add.s64 	%rd91, %rd3, %rd90;
	st.global.f64 	[%rd91], %fd406;
	add.s32 	%r259, %r145, %r2;
	setp.lt.s32 	%p29, %r259, %r98;
	@%p29 bra 	$L__BB0_50;
$L__BB0_51:
	bar.sync 	0;
	@%p11 bra 	$L__BB0_57;
	setp.eq.s32 	%p43, %r19, 0;
	mov.u32 	%r261, %r1;
	@%p43 bra 	$L__BB0_56;
	setp.eq.s32 	%p44, %r19, 1;
	ld.global.f64 	%fd202, [%rd7];
	ld.global.f64 	%fd203, [%rd6];
	fma.rn.f64 	%fd204, %fd85, %fd202, %fd203;
	max.f64 	%fd205, %fd204, 0d0000000000000000;
	st.global.f64 	[%rd6], %fd205;
	mov.u32 	%r261, %r14;
	@%p44 bra 	$L__BB0_56;
	setp.eq.s32 	%p45, %r19, 2;
	ld.global.f64 	%fd206, [%rd9];
	ld.global.f64 	%fd207, [%rd8];
	fma.rn.f64 	%fd208, %fd85, %fd206, %fd207;
	max.f64 	%fd209, %fd208, 0d0000000000000000;
	st.global.f64 	[%rd8], %fd209;
	mov.u32 	%r261, %r20;
	@%p45 bra 	$L__BB0_56;
	ld.global.f64 	%fd210, [%rd11];
	ld.global.f64 	%fd211, [%rd10];
	fma.rn.f64 	%fd212, %fd85, %fd210, %fd211;
	max.f64 	%fd213, %fd212, 0d0000000000000000;
	st.global.f64 	[%rd10], %fd213;
	mov.u32 	%r261, %r21;
$L__BB0_56:
	setp.lt.u32 	%p46, %r15, 3;
	@%p46 bra 	$L__BB0_57;
	bra.uni 	$L__BB0_123;
$L__BB0_57:
	setp.ge.s32 	%p48, %r1, %r99;
	@%p48 bra 	$L__BB0_64;
	setp.eq.s32 	%p49, %r24, 3;
	mov.u32 	%r262, %r1;
	@%p49 bra 	$L__BB0_62;
	setp.eq.s32 	%p50, %r24, 0;
	ld.global.nc.u32 	%r186, [%rd12];
	mul.wide.s32 	%rd192, %r186, 8;
	add.s64 	%rd193, %rd3, %rd192;
	ld.global.f64 	%fd230, [%rd193];
	ld.global.f64 	%fd231, [%rd13];
	fma.rn.f64 	%fd232, %fd85, %fd230, %fd231;
	max.f64 	%fd233, %fd232, 0d0000000000000000;
	st.global.f64 	[%rd13], %fd233;
	mov.u32 	%r262, %r14;
	@%p50 bra 	$L__BB0_62;
	setp.eq.s32 	%p51, %r24, 1;
	ld.global.nc.u32 	%r187, [%rd14];
	mul.wide.s32 	%rd194, %r187, 8;
	add.s64 	%rd195, %rd3, %rd194;
	ld.global.f64 	%fd234, [%rd195];
	ld.global.f64 	%fd235, [%rd15];
	fma.rn.f64 	%fd236, %fd85, %fd234, %fd235;
	max.f64 	%fd237, %fd236, 0d0000000000000000;
	st.global.f64 	[%rd15], %fd237;
	mov.u32 	%r262, %r20;
	@%p51 bra 	$L__BB0_62;
	mul.wide.s32 	%rd196, %r2, 4;
	add.s64 	%rd197, %rd14, %rd196;
	ld.global.nc.u32 	%r188, [%rd197];
	mul.wide.s32 	%rd198, %r188, 8;
	add.s64 	%rd199, %rd3, %rd198;
	ld.global.f64 	%fd238, [%rd199];
	cvt.u64.u32 	%rd200, %r25;
	add.s64 	%rd201, %rd15, %rd200;
	ld.global.f64 	%fd239, [%rd201];
	fma.rn.f64 	%fd240, %fd85, %fd238, %fd239;
	max.f64 	%fd241, %fd240, 0d0000000000000000;
	st.global.f64 	[%rd201], %fd241;
	mov.u32 	%r262, %r21;
$L__BB0_62:
	setp.lt.u32 	%p52, %r16, 3;
	@%p52 bra 	$L__BB0_64;
$L__BB0_63:
	cvt.u64.u32 	%rd202, %r25;
	add.s32 	%r189, %r262, %r98;
	mul.wide.u32 	%rd203, %r262, 4;
	add.s64 	%rd204, %rd4, %rd203;
	ld.global.nc.u32 	%r190, [%rd204];
	mul.wide.s32 	%rd205, %r190, 8;
	add.s64 	%rd206, %rd3, %rd205;
	ld.global.f64 	%fd242, [%rd206];
	mul.wide.s32 	%rd207, %r189, 8;
	add.s64 	%rd208, %rd5, %rd207;
	ld.global.f64 	%fd243, [%rd208];
	fma.rn.f64 	%fd244, %fd85, %fd242, %fd243;
	max.f64 	%fd245, %fd244, 0d0000000000000000;
	st.global.f64 	[%rd208], %fd245;
	add.s32 	%r191, %r262, %r2;
	mul.wide.u32 	%rd209, %r191, 4;
	add.s64 	%rd210, %rd4, %rd209;
	ld.global.nc.u32 	%r192, [%rd210];
	mul.wide.s32 	%rd211, %r192, 8;
	add.s64 	%rd212, %rd3, %rd211;
	ld.global.f64 	%fd246, [%rd212];
	add.s64 	%rd213, %rd208, %rd202;
	ld.global.f64 	%fd247, [%rd213];
	fma.rn.f64 	%fd248, %fd85, %fd246, %fd247;
	max.f64 	%fd249, %fd248, 0d0000000000000000;
	st.global.f64 	[%rd213], %fd249;
	add.s32 	%r193, %r191, %r2;
	mul.wide.u32 	%rd214, %r193, 4;
	add.s64 	%rd215, %rd4, %rd214;
	ld.global.nc.u32 	%r194, [%rd215];
	mul.wide.s32 	%rd216, %r194, 8;
	add.s64 	%rd217, %rd3, %rd216;
	ld.global.f64 	%fd250, [%rd217];
	add.s64 	%rd218, %rd213, %rd202;
	ld.global.f64 	%fd251, [%rd218];
	fma.rn.f64 	%fd252, %fd85, %fd250, %fd251;
	max.f64 	%fd253, %fd252, 0d0000000000000000;
	st.global.f64 	[%rd218], %fd253;
	add.s32 	%r195, %r193, %r2;
	mul.wide.u32 	%rd219, %r195, 4;
	add.s64 	%rd220, %rd4, %rd219;
	ld.global.nc.u32 	%r196, [%rd220];
	mul.wide.s32 	%rd221, %r196, 8;
	add.s64 	%rd222, %rd3, %rd221;
	ld.global.f64 	%fd254, [%rd222];
	add.s64 	%rd223, %rd218, %rd202;
	ld.global.f64 	%fd255, [%rd223];
	fma.rn.f64 	%fd256, %fd85, %fd254, %fd255;
	max.f64 	%fd257, %fd256, 0d0000000000000000;
	st.global.f64 	[%rd223], %fd257;
	add.s32 	%r262, %r195, %r2;
	setp.lt.s32 	%p53, %r262, %r99;
	@%p53 bra 	$L__BB0_63;
$L__BB0_64:
	bar.sync 	0;
	mov.f64 	%fd410, 0d0000000000000000;
	@%p11 bra 	$L__BB0_71;
	setp.eq.s32 	%p55, %r19, 0;
	mov.f64 	%fd410, 0d0000000000000000;
	mov.u32 	%r265, %r1;
	@%p55 bra 	$L__BB0_69;
	setp.eq.s32 	%p56, %r19, 1;
	ld.global.f64 	%fd261, [%rd6];
	setp.gt.f64 	%p57, %fd261, 0d0000000000000000;
	add.f64 	%fd262, %fd261, 0d0000000000000000;
	selp.f64 	%fd410, %fd262, 0d0000000000000000, %p57;
	mov.u32 	%r265, %r14;
	@%p56 bra 	$L__BB0_69;
	setp.eq.s32 	%p58, %r19, 2;
	ld.global.f64 	%fd263, [%rd8];
	setp.gt.f64 	%p59, %fd263, 0d0000000000000000;
	add.f64 	%fd264, %fd410, %fd263;
	selp.f64 	%fd410, %fd264, %fd410, %p59;
	mov.u32 	%r265, %r20;
	@%p58 bra 	$L__BB0_69;
	ld.global.f64 	%fd265, [%rd10];
	setp.gt.f64 	%p60, %fd265, 0d0000000000000000;
	add.f64 	%fd266, %fd410, %fd265;
	selp.f64 	%fd410, %fd266, %fd410, %p60;
	mov.u32 	%r265, %r21;
$L__BB0_69:
	setp.lt.u32 	%p61, %r15, 3;
	@%p61 bra 	$L__BB0_71;
$L__BB0_70:
	mul.wide.u32 	%rd224, %r265, 8;
	add.s64 	%rd225, %rd5, %rd224;
	ld.global.f64 	%fd267, [%rd225];
	setp.gt.f64 	%p62, %fd267, 0d0000000000000000;
	add.f64 	%fd268, %fd410, %fd267;
	selp.f64 	%fd269, %fd268, %fd410, %p62;
	add.s32 	%r197, %r265, %r2;
	mul.wide.u32 	%rd226, %r197, 8;
	add.s64 	%rd227, %rd5, %rd226;
	ld.global.f64 	%fd270, [%rd227];
	setp.gt.f64 	%p63, %fd270, 0d0000000000000000;
	add.f64 	%fd271, %fd269, %fd270;
	selp.f64 	%fd272, %fd271, %fd269, %p63;
	add.s32 	%r198, %r197, %r2;
	mul.wide.u32 	%rd228, %r198, 8;
	add.s64 	%rd229, %rd5, %rd228;
	ld.global.f64 	%fd273, [%rd229];
	setp.gt.f64 	%p64, %fd273, 0d0000000000000000;
	add.f64 	%fd274, %fd272, %fd273;
	selp.f64 	%fd275, %fd274, %fd272, %p64;
	add.s32 	%r199, %r198, %r2;
	mul.wide.u32 	%rd230, %r199, 8;
	add.s64 	%rd231, %rd5, %rd230;
	ld.global.f64 	%fd276, [%rd231];
	setp.gt.f64 	%p65, %fd276, 0d0000000000000000;
	add.f64 	%fd277, %fd275, %fd276;
	selp.f64 	%fd410, %fd277, %fd275, %p65;
	add.s32 	%r265, %r199, %r2;
	setp.lt.s32 	%p66, %r265, %r98;
	@%p66 bra 	$L__BB0_70;
$L__BB0_71:
	setp.lt.u32 	%p67, %r2, 2;
	st.shared.f64 	[%r12], %fd410;
	bar.sync 	0;
	@%p67 bra 	$L__BB0_76;
	mov.u32 	%r267, %r2;
$L__BB0_73:
	shr.u32 	%r57, %r267, 1;
	setp.ge.u32 	%p68, %r1, %r57;
	@%p68 bra 	$L__BB0_75;
	shl.b32 	%r200, %r57, 3;
	add.s32 	%r201, %r12, %r200;
	ld.shared.f64 	%fd278, [%r201];
	ld.shared.f64 	%fd279, [%r12];
	add.f64 	%fd280, %fd278, %fd279;
	st.shared.f64 	[%r12], %fd280;
$L__BB0_75:
	bar.sync 	0;
	setp.gt.u32 	%p69, %r267, 3;
	mov.u32 	%r267, %r57;
	@%p69 bra 	$L__BB0_73;
$L__BB0_76:
	ld.shared.f64 	%fd42, [_ZZ24compute_entropy_parallelE16total_sum_shared];
	setp.le.f64 	%p70, %fd42, 0d0000000000000000;
	mov.f64 	%fd426, 0d0000000000000000;
	@%p70 bra 	$L__BB0_115;
	mov.f64 	%fd420, 0d0000000000000000;
	mov.f64 	%fd414, 0d0000000000000000;
	@%p11 bra 	$L__BB0_109;
	and.b32  	%r202, %r15, 1;
	setp.eq.b32 	%p72, %r202, 1;
	mov.u32 	%r272, %r1;
	@%p72 bra 	$L__BB0_88;
	ld.global.f64 	%fd43, [%rd6];
	setp.leu.f64 	%p73, %fd43, 0d0000000000000000;
	mov.f64 	%fd420, 0d0000000000000000;
	mov.u32 	%r272, %r14;
	@%p73 bra 	$L__BB0_88;
	div.rn.f64 	%fd44, %fd43, %fd42;
	{
	.reg .b32 %temp; 
	mov.b64 	{%temp, %r268}, %fd44;
	}
	{
	.reg .b32 %temp; 
	mov.b64 	{%r269, %temp}, %fd44;
	}
	setp.gt.s32 	%p74, %r268, 1048575;
	mov.b32 	%r270, -1023;
	mov.f64 	%fd411, %fd44;
	@%p74 bra 	$L__BB0_82;
	mul.f64 	%fd411, %fd44, 0d4350000000000000;
	{
	.reg .b32 %temp; 
	mov.b64 	{%temp, %r268}, %fd411;
	}
	{
	.reg .b32 %temp; 
	mov.b64 	{%r269, %temp}, %fd411;
	}
	mov.b32 	%r270, -1077;
$L__BB0_82:
	add.s32 	%r205, %r268, -1;
	setp.lt.u32 	%p75, %r205, 2146435071;
	@%p75 bra 	$L__BB0_84;
	fma.rn.f64 	%fd286, %fd411, 0d7FF0000000000000, 0d7FF0000000000000;
	{
	.reg .b32 %temp; 
	mov.b64 	{%temp, %r206}, %fd411;
	}
	and.b32  	%r207, %r206, 2147483647;
	setp.eq.s32 	%p76, %r207, 0;
	selp.f64 	%fd413, 0dFFF0000000000000, %fd286, %p76;
	bra.uni 	$L__BB0_87;
$L__BB0_84:
	shr.u32 	%r208, %r268, 20;
	add.s32 	%r271, %r270, %r208;
	and.b32  	%r209, %r268, 1048575;
	or.b32  	%r210, %r209, 1072693248;
	mov.b64 	%fd412, {%r269, %r210};
	setp.lt.u32 	%p77, %r210, 1073127583;
	@%p77 bra 	$L__BB0_86;
	{
	.reg .b32 %temp; 
	mov.b64 	{%r211, %temp}, %fd412;
	}
	{
	.reg .b32 %temp; 
	mov.b64 	{%temp, %r212}, %fd412;
	}
	add.s32 	%r213, %r212, -1048576;
	mov.b64 	%fd412, {%r211, %r213};
	add.s32 	%r271, %r271, 1;
$L__BB0_86:
	add.f64 	%fd287, %fd412, 0dBFF0000000000000;
	add.f64 	%fd288, %fd412, 0d3FF0000000000000;
	rcp.approx.ftz.f64 	%fd289, %fd288;
	neg.f64 	%fd290, %fd288;
	fma.rn.f64 	%fd291, %fd290, %fd289, 0d3FF0000000000000;
	fma.rn.f64 	%fd292, %fd291, %fd291, %fd291;
	fma.rn.f64 	%fd293, %fd292, %fd289, %fd289;
	mul.f64 	%fd294, %fd287, %fd293;
	fma.rn.f64 	%fd295, %fd287, %fd293, %fd294;
	mul.f64 	%fd296, %fd295, %fd295;
	fma.rn.f64 	%fd297, %fd296, 0d3EB1380B3AE80F1E, 0d3ED0EE258B7A8B04;
	fma.rn.f64 	%fd298, %fd297, %fd296, 0d3EF3B2669F02676F;
	fma.rn.f64 	%fd299, %fd298, %fd296, 0d3F1745CBA9AB0956;
	fma.rn.f64 	%fd300, %fd299, %fd296, 0d3F3C71C72D1B5154;
	fma.rn.f64 	%fd301, %fd300, %fd296, 0d3F624924923BE72D;
	fma.rn.f64 	%fd302, %fd301, %fd296, 0d3F8999999999A3C4;
	fma.rn.f64 	%fd303, %fd302, %fd296, 0d3FB5555555555554;
	sub.f64 	%fd304, %fd287, %fd295;
	add.f64 	%fd305, %fd304, %fd304;
	neg.f64 	%fd306, %fd295;
	fma.rn.f64 	%fd307, %fd306, %fd287, %fd305;
	mul.f64 	%fd308, %fd293, %fd307;
	mul.f64 	%fd309, %fd296, %fd303;
	fma.rn.f64 	%fd310, %fd309, %fd295, %fd308;
	xor.b32  	%r214, %r271, -2147483648;
	mov.b32 	%r215, 1127219200;
	mov.b64 	%fd311, {%r214, %r215};
	sub.f64 	%fd312, %fd311, %fd1;
	fma.rn.f64 	%fd313, %fd312, 0d3FE62E42FEFA39EF, %fd295;
	fma.rn.f64 	%fd314, %fd312, 0dBFE62E42FEFA39EF, %fd313;
	sub.f64 	%fd315, %fd314, %fd295;
	sub.f64 	%fd316, %fd310, %fd315;
	fma.rn.f64 	%fd317, %fd312, 0d3C7ABC9E3B39803F, %fd316;
	add.f64 	%fd413, %fd313, %fd317;
$L__BB0_87:
	mul.f64 	%fd318, %fd44, %fd413;
	mov.f64 	%fd319, 0d0000000000000000;
	sub.f64 	%fd414, %fd319, %fd318;
	mov.u32 	%r272, %r14;
	mov.f64 	%fd420, %fd414;
$L__BB0_88:
	setp.eq.s32 	%p78, %r15, 0;
	@%p78 bra 	$L__BB0_109;
	mov.f64 	%fd420, %fd414;
$L__BB0_90:
	mul.wide.u32 	%rd232, %r272, 8;
	add.s64 	%rd233, %rd5, %rd232;
	ld.global.f64 	%fd57, [%rd233];
	setp.leu.f64 	%p79, %fd57, 0d0000000000000000;
	@%p79 bra 	$L__BB0_99;
	div.rn.f64 	%fd58, %fd57, %fd42;
	{
	.reg .b32 %temp; 
	mov.b64 	{%temp, %r274}, %fd58;
	}
	{
	.reg .b32 %temp; 
	mov.b64 	{%r275, %temp}, %fd58;
	}
	setp.gt.s32 	%p80, %r274, 1048575;
	mov.b32 	%r276, -1023;
	mov.f64 	%fd417, %fd58;
	@%p80 bra 	$L__BB0_93;
	mul.f64 	%fd417, %fd58, 0d4350000000000000;
	{
	.reg .b32 %temp; 
	mov.b64 	{%temp, %r274}, %fd417;
	}
	{
	.reg .b32 %temp; 
	mov.b64 	{%r275, %temp}, %fd417;
	}
	mov.b32 	%r276, -1077;
$L__BB0_93:
	add.s32 	%r218, %r274, -1;
	setp.gt.u32 	%p81, %r218, 2146435070;
	@%p81 bra 	$L__BB0_97;
	shr.u32 	%r221, %r274, 20;
	add.s32 	%r277, %r276, %r221;
	and.b32  	%r222, %r274, 1048575;
	or.b32  	%r223, %r222, 1072693248;
	mov.b64 	%fd418, {%r275, %r223};
	setp.lt.u32 	%p83, %r223, 1073127583;
	@%p83 bra 	$L__BB0_96;
	{
	.reg .b32 %temp; 
	mov.b64 	{%r224, %temp}, %fd418;
	}
	{
	.reg .b32 %temp; 
	mov.b64 	{%temp, %r225}, %fd418;
	}
	add.s32 	%r226, %r225, -1048576;
	mov.b64 	%fd418, {%r224, %r226};
	add.s32 	%r277, %r277, 1;
$L__BB0_96:
	add.f64 	%fd321, %fd418, 0dBFF0000000000000;
	add.f64 	%fd322, %fd418, 0d3FF0000000000000;
	rcp.approx.ftz.f64 	%fd323, %fd322;
	neg.f64 	%fd324, %fd322;
	fma.rn.f64 	%fd325, %fd324, %fd323, 0d3FF0000000000000;
	fma.rn.f64 	%fd326, %fd325, %fd325, %fd325;
	fma.rn.f64 	%fd327, %fd326, %fd323, %fd323;
	mul.f64 	%fd328, %fd321, %fd327;
	fma.rn.f64 	%fd329, %fd321, %fd327, %fd328;
	mul.f64 	%fd330, %fd329, %fd329;
	fma.rn.f64 	%fd331, %fd330, 0d3EB1380B3AE80F1E, 0d3ED0EE258B7A8B04;
	fma.rn.f64 	%fd332, %fd331, %fd330, 0d3EF3B2669F02676F;
	fma.rn.f64 	%fd333, %fd332, %fd330, 0d3F1745CBA9AB0956;
	fma.rn.f64 	%fd334, %fd333, %fd330, 0d3F3C71C72D1B5154;
	fma.rn.f64 	%fd335, %fd334, %fd330, 0d3F624924923BE72D;
	fma.rn.f64 	%fd336, %fd335, %fd330, 0d3F8999999999A3C4;
	fma.rn.f64 	%fd337, %fd336, %fd330, 0d3FB5555555555554;
	sub.f64 	%fd338, %fd321, %fd329;
	add.f64 	%fd339, %fd338, %fd338;
	neg.f64 	%fd340, %fd329;
	fma.rn.f64 	%fd341, %fd340, %fd321, %fd339;
	mul.f64 	%fd342, %fd327, %fd341;
	mul.f64 	%fd343, %fd330, %fd337;
	fma.rn.f64 	%fd344, %fd343, %fd329, %fd342;
	xor.b32  	%r227, %r277, -2147483648;
	mov.b32 	%r228, 1127219200;
	mov.b64 	%fd345, {%r227, %r228};
	sub.f64 	%fd346, %fd345, %fd1;
	fma.rn.f64 	%fd347, %fd346, 0d3FE62E42FEFA39EF, %fd329;
	fma.rn.f64 	%fd348, %fd346, 0dBFE62E42FEFA39EF, %fd347;
	sub.f64 	%fd349, %fd348, %fd329;
	sub.f64 	%fd350, %fd344, %fd349;
	fma.rn.f64 	%fd351, %fd346, 0d3C7ABC9E3B39803F, %fd350;
	add.f64 	%fd419, %fd347, %fd351;
	bra.uni 	$L__BB0_98;
$L__BB0_97:
	fma.rn.f64 	%fd320, %fd417, 0d7FF0000000000000, 0d7FF0000000000000;
	{
	.reg .b32 %temp; 
	mov.b64 	{%temp, %r219}, %fd417;
	}
	and.b32  	%r220, %r219, 2147483647;
	setp.eq.s32 	%p82, %r220, 0;
	selp.f64 	%fd419, 0dFFF0000000000000, %fd320, %p82;
$L__BB0_98:
	mul.f64 	%fd352, %fd58, %fd419;
	sub.f64 	%fd420, %fd420, %fd352;
$L__BB0_99:
	add.s32 	%r80, %r272, %r2;
	mul.wide.u32 	%rd234, %r80, 8;
	add.s64 	%rd235, %rd5, %rd234;
	ld.global.f64 	%fd69, [%rd235];
	setp.leu.f64 	%p84, %fd69, 0d0000000000000000;
	@%p84 bra 	$L__BB0_108;
	div.rn.f64 	%fd70, %fd69, %fd42;
	{
	.reg .b32 %temp; 
	mov.b64 	{%temp, %r278}, %fd70;
	}
	{
	.reg .b32 %temp; 
	mov.b64 	{%r279, %temp}, %fd70;
	}
	setp.gt.s32 	%p85, %r278, 1048575;
	mov.b32 	%r280, -1023;
	mov.f64 	%fd421, %fd70;
	@%p85 bra 	$L__BB0_102;
	mul.f64 	%fd421, %fd70, 0d4350000000000000;
	{
	.reg .b32 %temp; 
	mov.b64 	{%temp, %r278}, %fd421;
	}
	{
	.reg .b32 %temp; 
	mov.b64 	{%r279, %temp}, %fd421;
	}
	mov.b32 	%r280, -1077;
$L__BB0_102:
	add.s32 	%r231, %r278, -1;
	setp.lt.u32 	%p86, %r231, 2146435071;
	@%p86 bra 	$L__BB0_104;
	fma.rn.f64 	%fd353, %fd421, 0d7FF0000000000000, 0d7FF0000000000000;
	{
	.reg .b32 %temp; 
	mov.b64 	{%temp, %r232}, %fd421;
	}
	and.b32  	%r233, %r232, 2147483647;
	setp.eq.s32 	%p87, %r233, 0;
	selp.f64 	%fd423, 0dFFF0000000000000, %fd353, %p87;
	bra.uni 	$L__BB0_107;
$L__BB0_104:
	shr.u32 	%r234, %r278, 20;
	add.s32 	%r281, %r280, %r234;
	and.b32  	%r235, %r278, 1048575;
	or.b32  	%r236, %r235, 1072693248;
	mov.b64 	%fd422, {%r279, %r236};
	setp.lt.u32 	%p88, %r236, 1073127583;
	@%p88 bra 	$L__BB0_106;
	{
	.reg .b32 %temp; 
	mov.b64 	{%r237, %temp}, %fd422;
	}
	{
	.reg .b32 %temp; 
	mov.b64 	{%temp, %r238}, %fd422;
	}
	add.s32 	%r239, %r238, -1048576;
	mov.b64 	%fd422, {%r237, %r239};
	add.s32 	%r281, %r281, 1;
$L__BB0_106:
	add.f64 	%fd354, %fd422, 0dBFF0000000000000;
	add.f64 	%fd355, %fd422, 0d3FF0000000000000;
	rcp.approx.ftz.f64 	%fd356, %fd355;
	neg.f64 	%fd357, %fd355;
	fma.rn.f64 	%fd358, %fd357, %fd356, 0d3FF0000000000000;
	fma.rn.f64 	%fd359, %fd358, %fd358, %fd358;
	fma.rn.f64 	%fd360, %fd359, %fd356, %fd356;
	mul.f64 	%fd361, %fd354, %fd360;
	fma.rn.f64 	%fd362, %fd354, %fd360, %fd361;
	mul.f64 	%fd363, %fd362, %fd362;
	fma.rn.f64 	%fd364, %fd363, 0d3EB1380B3AE80F1E, 0d3ED0EE258B7A8B04;
	fma.rn.f64 	%fd365, %fd364, %fd363, 0d3EF3B2669F02676F;
	fma.rn.f64 	%fd366, %fd365, %fd363, 0d3F1745CBA9AB0956;
	fma.rn.f64 	%fd367, %fd366, %fd363, 0d3F3C71C72D1B5154;
	fma.rn.f64 	%fd368, %fd367, %fd363, 0d3F624924923BE72D;
	fma.rn.f64 	%fd369, %fd368, %fd363, 0d3F8999999999A3C4;
	fma.rn.f64 	%fd370, %fd369, %fd363, 0d3FB5555555555554;
	sub.f64 	%fd371, %fd354, %fd362;
	add.f64 	%fd372, %fd371, %fd371;
	neg.f64 	%fd373, %fd362;
	fma.rn.f64 	%fd374, %fd373, %fd354, %fd372;
	mul.f64 	%fd375, %fd360, %fd374;
	mul.f64 	%fd376, %fd363, %fd370;
	fma.rn.f64 	%fd377, %fd376, %fd362, %fd375;
	xor.b32  	%r240, %r281, -2147483648;
	mov.b32 	%r241, 1127219200;
	mov.b64 	%fd378, {%r240, %r241};
	sub.f64 	%fd379, %fd378, %fd1;
	fma.rn.f64 	%fd380, %fd379, 0d3FE62E42FEFA39EF, %fd362;
	fma.rn.f64 	%fd381, %fd379, 0dBFE62E42FEFA39EF, %fd380;
	sub.f64 	%fd382, %fd381, %fd362;
	sub.f64 	%fd383, %fd377, %fd382;
	fma.rn.f64 	%fd384, %fd379, 0d3C7ABC9E3B39803F, %fd383;
	add.f64 	%fd423, %fd380, %fd384;
$L__BB0_107:
	mul.f64 	%fd385, %fd70, %fd423;
	sub.f64 	%fd420, %fd420, %fd385;
$L__BB0_108:
	add.s32 	%r272, %r80, %r2;
	setp.lt.s32 	%p89, %r272, %r98;
	@%p89 bra 	$L__BB0_90;
$L__BB0_109:
	st.shared.f64 	[%r13], %fd420;
	bar.sync 	0;
	@%p67 bra 	$L__BB0_114;
	mov.u32 	%r282, %r2;
$L__BB0_111:
	shr.u32 	%r93, %r282, 1;
	setp.ge.u32 	%p91, %r1, %r93;
	@%p91 bra 	$L__BB0_113;
	shl.b32 	%r242, %r93, 3;
	add.s32 	%r243, %r13, %r242;
	ld.shared.f64 	%fd386, [%r243];
	ld.shared.f64 	%fd387, [%r13];
	add.f64 	%fd388, %fd386, %fd387;
	st.shared.f64 	[%r13], %fd388;
$L__BB0_113:
	bar.sync 	0;
	setp.gt.u32 	%p92, %r282, 3;
	mov.u32 	%r282, %r93;
	@%p92 bra 	$L__BB0_111;
$L__BB0_114:
	ld.shared.f64 	%fd426, [_ZZ24compute_entropy_parallelE14entropy_shared];
$L__BB0_115:
	setp.ne.s32 	%p93, %r1, 0;
	@%p93 bra 	$L__BB0_119;
	div.rn.f64 	%fd84, %fd426, %fd2;
	ld.shared.f64 	%fd389, [_ZZ16sepal_simulationE12prev_entropy];
	sub.f64 	%fd390, %fd84, %fd389;
	abs.f64 	%fd391, %fd390;
	setp.gtu.f64 	%p94, %fd391, %fd86;
	ld.shared.u8 	%rs2, [_ZZ16sepal_simulationE13has_converged];
	setp.ne.s16 	%p95, %rs2, 0;
	or.pred  	%p96, %p94, %p95;
	@%p96 bra 	$L__BB0_118;
	mov.b16 	%rs5, 1;
	st.shared.u8 	[_ZZ16sepal_simulationE13has_converged], %rs5;
	st.shared.u32 	[_ZZ16sepal_simulationE21convergence_iteration], %r249;
$L__BB0_118:
	st.shared.f64 	[_ZZ16sepal_simulationE12prev_entropy], %fd84;
$L__BB0_119:
	bar.sync 	0;
	ld.shared.u8 	%rs6, [_ZZ16sepal_simulationE13has_converged];
	setp.eq.s16 	%p97, %rs6, 0;
	add.s32 	%r249, %r249, 1;
	setp.lt.s32 	%p98, %r249, %r102;
	and.pred  	%p99, %p97, %p98;
	@%p99 bra 	$L__BB0_10;
$L__BB0_120:
	setp.ne.s32 	%p100, %r1, 0;
	@%p100 bra 	$L__BB0_122;
	ld.shared.u8 	%rs7, [_ZZ16sepal_simulationE13has_converged];
	setp.eq.s16 	%p101, %rs7, 0;
	ld.shared.u32 	%r244, [_ZZ16sepal_simulationE21convergence_iteration];
	cvt.rn.f32.s32 	%f1, %r244;
	selp.f32 	%f2, 0fC97423F0, %f1, %p101;
	cvta.to.global.u64 	%rd236, %rd20;
	st.global.f32 	[%rd236], %f2;
$L__BB0_122:
	ret;
$L__BB0_123:
	mul.wide.u32 	%rd180, %r261, 8;
	add.s64 	%rd181, %rd3, %rd180;
	ld.global.f64 	%fd214, [%rd181];
	add.s64 	%rd182, %rd5, %rd180;
	ld.global.f64 	%fd215, [%rd182];
	fma.rn.f64 	%fd216, %fd85, %fd214, %fd215;
	max.f64 	%fd217, %fd216, 0d0000000000000000;
	st.global.f64 	[%rd182], %fd217;
	add.s32 	%r183, %r261, %r2;
	mul.wide.u32 	%rd183, %r183, 8;
	add.s64 	%rd184, %rd3, %rd183;
	ld.global.f64 	%fd218, [%rd184];
	add.s64 	%rd185, %rd5, %rd183;
	ld.global.f64 	%fd219, [%rd185];
	fma.rn.f64 	%fd220, %fd85, %fd218, %fd219;
	max.f64 	%fd221, %fd220, 0d0000000000000000;
	st.global.f64 	[%rd185], %fd221;
	add.s32 	%r184, %r183, %r2;
	mul.wide.u32 	%rd186, %r184, 8;
	add.s64 	%rd187, %rd3, %rd186;
	ld.global.f64 	%fd222, [%rd187];
	add.s64 	%rd188, %rd5, %rd186;
	ld.global.f64 	%fd223, [%rd188];
	fma.rn.f64 	%fd224, %fd85, %fd222, %fd223;
	max.f64 	%fd225, %fd224, 0d0000000000000000;
	st.global.f64 	[%rd188], %fd225;
	add.s32 	%r185, %r184, %r2;
	mul.wide.u32 	%rd189, %r185, 8;
	add.s64 	%rd190, %rd3, %rd189;
	ld.global.f64 	%fd226, [%rd190];
	add.s64 	%rd191, %rd5, %rd189;
	ld.global.f64 	%fd227, [%rd191];
	fma.rn.f64 	%fd228, %fd85, %fd226, %fd227;
	max.f64 	%fd229, %fd228, 0d0000000000000000;
	st.global.f64 	[%rd191], %fd229;
	add.s32 	%r261, %r185, %r2;
	setp.lt.s32 	%p47, %r261, %r98;
	@%p47 bra 	$L__BB0_123;
	bra.uni 	$L__BB0_57;

}


// ===== COMPILED SASS (sm_100) =====

	.target	sm_100

	.elftype	@"ET_EXEC"


//--------------------- .note.nv.tkinfo           --------------------------
	.section	.note.nv.tkinfo,"",@"SHT_NOTE"
	.sectionflags	@"SHF_NOTE_NV_TKINFO"
	.tkinfo
        /*0018*/ 	.word	0x00000002
        /*0030*/ 	.string	""
        /*0030*/ 	.string	"ptxas"
        /*0030*/ 	.string	"Cuda compilation tools, release 13.0, V13.0.88"
        /*0030*/ 	.string	"Build cuda_13.0.r13.0/compiler.36424714_0"
        /*0030*/ 	.string	"-arch sm_100 -m 64 "



//--------------------- .note.nv.cuinfo           --------------------------
	.section	.note.nv.cuinfo,"",@"SHT_NOTE"
	.sectionflags	@"SHF_NOTE_NV_CUINFO"
        /*0018*/ 	.short	0x0002
        /*001a*/ 	.short	0x0064
        /*001c*/ 	.short	0x0082
	.zero		2


//--------------------- .nv.info                  --------------------------
	.section	.nv.info,"",@"SHT_CUDA_INFO"
	.align	4


	//----- nvinfo : EIATTR_REGCOUNT
	.align		4
        /*0000*/ 	.byte	0x04, 0x2f
        /*0002*/ 	.short	(.L_1 - .L_0)
	.align		4
.L_0:
        /*0004*/ 	.word	index@(sepal_simulation)
        /*0008*/ 	.word	0x00000038


	//----- nvinfo : EIATTR_FRAME_SIZE
	.align		4
.L_1:
        /*000c*/ 	.byte	0x04, 0x11
        /*000e*/ 	.short	(.L_3 - .L_2)
	.align		4
.L_2:
        /*0010*/ 	.word	index@($__internal_0_$__cuda_sm20_div_rn_f64_full)
        /*0014*/ 	.word	0x00000000


	//----- nvinfo : EIATTR_FRAME_SIZE
	.align		4
.L_3:
        /*0018*/ 	.byte	0x04, 0x11
        /*001a*/ 	.short	(.L_5 - .L_4)
	.align		4
.L_4:
        /*001c*/ 	.word	index@(sepal_simulation)
        /*0020*/ 	.word	0x00000000


	//----- nvinfo : EIATTR_MIN_STACK_SIZE
	.align		4
.L_5:
        /*0024*/ 	.byte	0x04, 0x12
        /*0026*/ 	.short	(.L_7 - .L_6)
	.align		4
.L_6:
        /*0028*/ 	.word	index@(sepal_simulation)
        /*002c*/ 	.word	0x00000000
.L_7:


//--------------------- .nv.compat                --------------------------
	.section	.nv.compat,"",@"SHT_CUDA_COMPAT_INFO"
	.align	4
        /*0000*/ 	.byte	0x02, 0x09, 0x00, 0x00, 0x02, 0x02, 0x01, 0x00, 0x02, 0x05, 0x05, 0x00, 0x03, 0x07, 0x01, 0x01
        /*0010*/ 	.byte	0x02, 0x03, 0x00, 0x00, 0x02, 0x06, 0x01, 0x00, 0x04, 0x0b, 0x08, 0x00, 0x01, 0x00, 0x00, 0x00
        /*0020*/ 	.byte	0x00, 0x00, 0x00, 0x00


//--------------------- .nv.info.sepal_simulation --------------------------
	.section	.nv.info.sepal_simulation,"",@"SHT_CUDA_INFO"
	.sectionflags	@""
	.align	4


	//----- nvinfo : EIATTR_CUDA_API_VERSION
	.align		4
        /*0000*/ 	.byte	0x04, 0x37
        /*0002*/ 	.short	(.L_9 - .L_8)
.L_8:
        /*0004*/ 	.word	0x00000082


	//----- nvinfo : EIATTR_KPARAM_INFO
	.align		4
.L_9:
        /*0008*/ 	.byte	0x04, 0x17
        /*000a*/ 	.short	(.L_11 - .L_10)
.L_10:
        /*000c*/ 	.word	0x00000000
        /*0010*/ 	.short	0x0010
        /*0012*/ 	.short	0x0068
        /*0014*/ 	.byte	0x00, 0xf0, 0x05, 0x00


	//----- nvinfo : EIATTR_KPARAM_INFO
	.align		4
.L_11:
        /*0018*/ 	.byte	0x04, 0x17
        /*001a*/ 	.short	(.L_13 - .L_12)
.L_12:
        /*001c*/ 	.word	0x00000000
        /*0020*/ 	.short	0x000f
        /*0022*/ 	.short	0x0060
        /*0024*/ 	.byte	0x00, 0xf0, 0x21, 0x00


	//----- nvinfo : EIATTR_KPARAM_INFO
	.align		4
.L_13:
        /*0028*/ 	.byte	0x04, 0x17
        /*002a*/ 	.short	(.L_15 - .L_14)
.L_14:
        /*002c*/ 	.word	0x00000000
        /*0030*/ 	.short	0x000e
        /*0032*/ 	.short	0x0058
        /*0034*/ 	.byte	0x00, 0xf0, 0x21, 0x00


	//----- nvinfo : EIATTR_KPARAM_INFO
	.align		4
.L_15:
        /*0038*/ 	.byte	0x04, 0x17
        /*003a*/ 	.short	(.L_17 - .L_16)
.L_16:
        /*003c*/ 	.word	0x00000000
        /*0040*/ 	.short	0x000d
        /*0042*/ 	.short	0x0050
        /*0044*/ 	.byte	0x00, 0xf0, 0x11, 0x00


	//----- nvinfo : EIATTR_KPARAM_INFO
	.align		4
.L_17:
        /*0048*/ 	.byte	0x04, 0x17
        /*004a*/ 	.short	(.L_19 - .L_18)
.L_18:
        /*004c*/ 	.word	0x00000000
        /*0050*/ 	.short	0x000c
        /*0052*/ 	.short	0x004c
        /*0054*/ 	.byte	0x00, 0xf0, 0x11, 0x00


	//----- nvinfo : EIATTR_KPARAM_INFO
	.align		4
.L_19:
        /*0058*/ 	.byte	0x04, 0x17
        /*005a*/ 	.short	(.L_21 - .L_20)
.L_20:
        /*005c*/ 	.word	0x00000000
        /*0060*/ 	.short	0x000b
        /*0062*/ 	.short	0x0048
        /*0064*/ 	.byte	0x00, 0xf0, 0x11, 0x00


	//----- nvinfo : EIATTR_KPARAM_INFO
	.align		4
.L_21:
        /*0068*/ 	.byte	0x04, 0x17
        /*006a*/ 	.short	(.L_23 - .L_22)
.L_22:
        /*006c*/ 	.word	0x00000000
        /*0070*/ 	.short	0x000a
        /*0072*/ 	.short	0x0044
        /*0074*/ 	.byte	0x00, 0xf0, 0x11, 0x00


	//----- nvinfo : EIATTR_KPARAM_INFO
	.align		4
.L_23:
        /*0078*/ 	.byte	0x04, 0x17
        /*007a*/ 	.short	(.L_25 - .L_24)
.L_24:
        /*007c*/ 	.word	0x00000000
        /*0080*/ 	.short	0x0009
        /*0082*/ 	.short	0x0040
        /*0084*/ 	.byte	0x00, 0xf0, 0x11, 0x00


	//----- nvinfo : EIATTR_KPARAM_INFO
	.align		4
.L_25:
        /*0088*/ 	.byte	0x04, 0x17
        /*008a*/ 	.short	(.L_27 - .L_26)
.L_26:
        /*008c*/ 	.word	0x00000000
        /*0090*/ 	.short	0x0008
        /*0092*/ 	.short	0x003c
        /*0094*/ 	.byte	0x00, 0xf0, 0x11, 0x00


	//----- nvinfo : EIATTR_KPARAM_INFO
	.align		4
.L_27:
        /*0098*/ 	.byte	0x04, 0x17
        /*009a*/ 	.short	(.L_29 - .L_28)
.L_28:
        /*009c*/ 	.word	0x00000000
        /*00a0*/ 	.short	0x0007
        /*00a2*/ 	.short	0x0038
        /*00a4*/ 	.byte	0x00, 0xf0, 0x11, 0x00


	//----- nvinfo : EIATTR_KPARAM_INFO
	.align		4
.L_29:
        /*00a8*/ 	.byte	0x04, 0x17
        /*00aa*/ 	.short	(.L_31 - .L_30)
.L_30:
        /*00ac*/ 	.word	0x00000000
        /*00b0*/ 	.short	0x0006
        /*00b2*/ 	.short	0x0030
        /*00b4*/ 	.byte	0x00, 0xf5, 0x21, 0x00


	//----- nvinfo : EIATTR_KPARAM_INFO
	.align		4
.L_31:
        /*00b8*/ 	.byte	0x04, 0x17
        /*00ba*/ 	.short	(.L_33 - .L_32)
.L_32:
        /*00bc*/ 	.word	0x00000000
        /*00c0*/ 	.short	0x0005
        /*00c2*/ 	.short	0x0028
        /*00c4*/ 	.byte	0x00, 0xf5, 0x21, 0x00


	//----- nvinfo : EIATTR_KPARAM_INFO
	.align		4
.L_33:
        /*00c8*/ 	.byte	0x04, 0x17
        /*00ca*/ 	.short	(.L_35 - .L_34)
.L_34:
        /*00cc*/ 	.word	0x00000000
        /*00d0*/ 	.short	0x0004
        /*00d2*/ 	.short	0x0020
        /*00d4*/ 	.byte	0x00, 0xf5, 0x21, 0x00


	//----- nvinfo : EIATTR_KPARAM_INFO
	.align		4
.L_35:
        /*00d8*/ 	.byte	0x04, 0x17
        /*00da*/ 	.short	(.L_37 - .L_36)
.L_36:
        /*00dc*/ 	.word	0x00000000
        /*00e0*/ 	.short	0x0003
        /*00e2*/ 	.short	0x0018
        /*00e4*/ 	.byte	0x00, 0xf5, 0x21, 0x00


	//----- nvinfo : EIATTR_KPARAM_INFO
	.align		4
.L_37:
        /*00e8*/ 	.byte	0x04, 0x17
        /*00ea*/ 	.short	(.L_39 - .L_38)
.L_38:
        /*00ec*/ 	.word	0x00000000
        /*00f0*/ 	.short	0x0002
        /*00f2*/ 	.short	0x0010
        /*00f4*/ 	.byte	0x00, 0xf5, 0x21, 0x00


	//----- nvinfo : EIATTR_KPARAM_INFO
	.align		4
.L_39:
        /*00f8*/ 	.byte	0x04, 0x17
        /*00fa*/ 	.short	(.L_41 - .L_40)
.L_40:
        /*00fc*/ 	.word	0x00000000
        /*0100*/ 	.short	0x0001
        /*0102*/ 	.short	0x0008
        /*0104*/ 	.byte	0x00, 0xf0, 0x11, 0x00


	//----- nvinfo : EIATTR_KPARAM_INFO
	.align		4
.L_41:
        /*0108*/ 	.byte	0x04, 0x17
        /*010a*/ 	.short	(.L_43 - .L_42)
.L_42:
        /*010c*/ 	.word	0x00000000
        /*0110*/ 	.short	0x0000
        /*0112*/ 	.short	0x0000
        /*0114*/ 	.byte	0x00, 0xf5, 0x21, 0x00


	//----- nvinfo : EIATTR_SPARSE_MMA_MASK
	.align		4
.L_43:
        /*0118*/ 	.byte	0x03, 0x50
        /*011a*/ 	.short	0x0000


	//----- nvinfo : EIATTR_MAXREG_COUNT
	.align		4
        /*011c*/ 	.byte	0x03, 0x1b
        /*011e*/ 	.short	0x00ff


	//----- nvinfo : EIATTR_NUM_BARRIERS
	.align		4
        /*0120*/ 	.byte	0x02, 0x4c
        /*0122*/ 	.byte	0x01
	.zero		1


	//----- nvinfo : EIATTR_MERCURY_ISA_VERSION
	.align		4
        /*0124*/ 	.byte	0x03, 0x5f
        /*0126*/ 	.short	0x0101


	//----- nvinfo : EIATTR_VRC_CTA_INIT_COUNT
	.align		4
        /*0128*/ 	.byte	0x02, 0x4a
	.zero		1
	.zero		1


	//----- nvinfo : EIATTR_EXIT_INSTR_OFFSETS
	.align		4
        /*012c*/ 	.byte	0x04, 0x1c
        /*012e*/ 	.short	(.L_45 - .L_44)


	//   ....[0]....
.L_44:
        /*0130*/ 	.word	0x00006130


	//   ....[1]....
        /*0134*/ 	.word	0x000061e0


	//----- nvinfo : EIATTR_CRS_STACK_SIZE
	.align		4
.L_45:
        /*0138*/ 	.byte	0x04, 0x1e
        /*013a*/ 	.short	(.L_47 - .L_46)
.L_46:
        /*013c*/ 	.word	0x00000000


	//----- nvinfo : EIATTR_CBANK_PARAM_SIZE
	.align		4
.L_47:
        /*0140*/ 	.byte	0x03, 0x19
        /*0142*/ 	.short	0x0069


	//----- nvinfo : EIATTR_PARAM_CBANK
	.align		4
        /*0144*/ 	.byte	0x04, 0x0a
        /*0146*/ 	.short	(.L_49 - .L_48)
	.align		4
.L_48:
        /*0148*/ 	.word	index@(.nv.constant0.sepal_simulation)
        /*014c*/ 	.short	0x0380
        /*014e*/ 	.short	0x0069


	//----- nvinfo : EIATTR_SW_WAR
	.align		4
.L_49:
        /*0150*/ 	.byte	0x04, 0x36
        /*0152*/ 	.short	(.L_51 - .L_50)
.L_50:
        /*0154*/ 	.word	0x00000008
.L_51:


//--------------------- .nv.callgraph             --------------------------
	.section	.nv.callgraph,"",@"SHT_CUDA_CALLGRAPH"
	.align	4
	.sectionentsize	8
	.align		4
        /*0000*/ 	.word	0x00000000
	.align		4
        /*0004*/ 	.word	0xffffffff
	.align		4
        /*0008*/ 	.word	0x00000000
	.align		4
        /*000c*/ 	.word	0xfffffffe
	.align		4
        /*0010*/ 	.word	0x00000000
	.align		4
        /*0014*/ 	.word	0xfffffffd
	.align		4
        /*0018*/ 	.word	0x00000000
	.align		4
        /*001c*/ 	.word	0xfffffffc


//--------------------- .text.sepal_simulation    --------------------------
	.section	.text.sepal_simulation,"ax",@progbits
	.align	128
        .global         sepal_simulation
        .type           sepal_simulation,@function
        .size           sepal_simulation,(.L_x_101 - sepal_simulation)
        .other          sepal_simulation,@"STO_CUDA_ENTRY STV_DEFAULT"
sepal_simulation:
.text.sepal_simulation:
[----:B------:R-:W-:Y:S01]  /*0000*/  LDC R1, c[0x0][0x37c] ;  /* 0x0000df00ff017b82 */ /* 0x000fe20000000800 */
[----:B------:R-:W0:Y:S01]  /*0010*/  S2R R2, SR_TID.X ;  /* 0x0000000000027919 */ /* 0x000e220000002100 */
[----:B------:R-:W1:Y:S01]  /*0020*/  LDCU UR5, c[0x0][0x3b8] ;  /* 0x00007700ff0577ac */ /* 0x000e620008000800 */
[----:B------:R-:W-:Y:S01]  /*0030*/  BSSY.RECONVERGENT B0, `(.L_x_0) ;  /* 0x000006b000007945 */ /* 0x000fe20003800200 */
[----:B------:R-:W2:Y:S01]  /*0040*/  LDCU UR4, c[0x0][0x360] ;  /* 0x00006c00ff0477ac */ /* 0x000ea20008000800 */
[----:B------:R-:W3:Y:S01]  /*0050*/  LDCU.64 UR8, c[0x0][0x358] ;  /* 0x00006b00ff0877ac */ /* 0x000ee20008000a00 */
[----:B------:R-:W4:Y:S01]  /*0060*/  LDCU UR6, c[0x0][0x3bc] ;  /* 0x00007780ff0677ac */ /* 0x000f220008000800 */
[----:B------:R-:W0:Y:S02]  /*0070*/  LDCU UR7, c[0x0][0x3bc] ;  /* 0x00007780ff0777ac */ /* 0x000e240008000800 */
[----:B0-----:R-:W-:-:S13]  /*0080*/  ISETP.NE.AND P0, PT, R2, RZ, PT ;  /* 0x000000ff0200720c */ /* 0x001fda0003f05270 */
[----:B------:R-:W0:Y:S01]  /*0090*/  @!P0 S2R R3, SR_CgaCtaId ;  /* 0x0000000000038919 */ /* 0x000e220000008800 */
[----:B------:R-:W5:Y:S01]  /*00a0*/  @!P0 LDC R6, c[0x0][0x3d0] ;  /* 0x0000f400ff068b82 */ /* 0x000f620000000800 */
[----:B------:R-:W-:Y:S01]  /*00b0*/  @!P0 MOV R0, 0x400 ;  /* 0x0000040000008802 */ /* 0x000fe20000000f00 */
[----:B------:R-:W-:Y:S02]  /*00c0*/  @!P0 IMAD.MOV.U32 R4, RZ, RZ, 0x0 ;  /* 0x00000000ff048424 */ /* 0x000fe400078e00ff */
[----:B------:R-:W-:Y:S01]  /*00d0*/  @!P0 IMAD.MOV.U32 R5, RZ, RZ, 0x3ff00000 ;  /* 0x3ff00000ff058424 */ /* 0x000fe200078e00ff */
[----:B0-----:R-:W-:-:S05]  /*00e0*/  @!P0 LEA R3, R3, R0, 0x18 ;  /* 0x0000000003038211 */ /* 0x001fca00078ec0ff */
[----:B------:R0:W-:Y:S04]  /*00f0*/  @!P0 STS.64 [R3+0x1008], R4 ;  /* 0x0010080403008388 */ /* 0x0001e80000000a00 */
[----:B------:R0:W-:Y:S04]  /*0100*/  @!P0 STS.U8 [R3+0x1000], RZ ;  /* 0x001000ff03008388 */ /* 0x0001e80000000000 */
[----:B-----5:R0:W-:Y:S01]  /*0110*/  @!P0 STS [R3+0x1004], R6 ;  /* 0x0010040603008388 */ /* 0x0201e20000000800 */
[----:B------:R-:W-:Y:S01]  /*0120*/  BAR.SYNC.DEFER_BLOCKING 0x0 ;  /* 0x0000000000007b1d */ /* 0x000fe20000010000 */
[----:B-1----:R-:W-:-:S13]  /*0130*/  ISETP.GE.AND P0, PT, R2, UR5, PT ;  /* 0x0000000502007c0c */ /* 0x002fda000bf06270 */
[----:B0-234-:R-:W-:Y:S05]  /*0140*/  @P0 BRA `(.L_x_1) ;  /* 0x0000000400640947 */ /* 0x01dfea0003800000 */
[----:B------:R-:W0:Y:S01]  /*0150*/  I2F.U32.RP R6, UR4 ;  /* 0x0000000400067d06 */ /* 0x000e220008209000 */
[----:B------:R-:W-:Y:S01]  /*0160*/  VIADD R0, R2, UR4 ;  /* 0x0000000402007c36 */ /* 0x000fe20008000000 */
[----:B------:R-:W-:Y:S01]  /*0170*/  ISETP.NE.U32.AND P2, PT, RZ, UR4, PT ;  /* 0x00000004ff007c0c */ /* 0x000fe2000bf45070 */
[----:B------:R-:W1:Y:S01]  /*0180*/  LDC.64 R8, c[0x0][0x380] ;  /* 0x0000e000ff087b82 */ /* 0x000e620000000a00 */
[----:B------:R-:W-:Y:S02]  /*0190*/  BSSY.RECONVERGENT B1, `(.L_x_2) ;  /* 0x0000031000017945 */ /* 0x000fe40003800200 */
[C---:B------:R-:W-:Y:S02]  /*01a0*/  ISETP.GE.U32.AND P0, PT, R0.reuse, UR5, PT ;  /* 0x0000000500007c0c */ /* 0x040fe4000bf06070 */
[----:B------:R-:W-:Y:S02]  /*01b0*/  VIMNMX.U32 R3, PT, PT, R0, UR5, !PT ;  /* 0x0000000500037c48 */ /* 0x000fe4000ffe0000 */
[----:B------:R-:W-:-:S04]  /*01c0*/  SEL R10, RZ, 0x1, P0 ;  /* 0x00000001ff0a7807 */ /* 0x000fc80000000000 */
[----:B------:R-:W-:Y:S01]  /*01d0*/  IADD3 R3, PT, PT, R3, -R0, -R10 ;  /* 0x8000000003037210 */ /* 0x000fe20007ffe80a */
[----:B0-----:R-:W0:Y:S02]  /*01e0*/  MUFU.RCP R6, R6 ;  /* 0x0000000600067308 */ /* 0x001e240000001000 */
[----:B0-----:R-:W-:-:S06]  /*01f0*/  VIADD R4, R6, 0xffffffe ;  /* 0x0ffffffe06047836 */ /* 0x001fcc0000000000 */
[----:B------:R0:W2:Y:S02]  /*0200*/  F2I.FTZ.U32.TRUNC.NTZ R5, R4 ;  /* 0x0000000400057305 */ /* 0x0000a4000021f000 */
[----:B0-----:R-:W-:Y:S01]  /*0210*/  IMAD.MOV.U32 R4, RZ, RZ, RZ ;  /* 0x000000ffff047224 */ /* 0x001fe200078e00ff */
[----:B--2---:R-:W-:-:S05]  /*0220*/  IADD3 R7, PT, PT, RZ, -R5, RZ ;  /* 0x80000005ff077210 */ /* 0x004fca0007ffe0ff */
[----:B------:R-:W-:-:S04]  /*0230*/  IMAD R7, R7, UR4, RZ ;  /* 0x0000000407077c24 */ /* 0x000fc8000f8e02ff */
[----:B------:R-:W-:Y:S02]  /*0240*/  IMAD.HI.U32 R6, R5, R7, R4 ;  /* 0x0000000705067227 */ /* 0x000fe400078e0004 */
[----:B------:R-:W0:Y:S04]  /*0250*/  LDC.64 R4, c[0x0][0x3a0] ;  /* 0x0000e800ff047b82 */ /* 0x000e280000000a00 */
[----:B------:R-:W-:-:S04]  /*0260*/  IMAD.HI.U32 R11, R6, R3, RZ ;  /* 0x00000003060b7227 */ /* 0x000fc800078e00ff */
[----:B------:R-:W-:Y:S01]  /*0270*/  IMAD.MOV R0, RZ, RZ, -R11 ;  /* 0x000000ffff007224 */ /* 0x000fe200078e0a0b */
[----:B------:R-:W2:Y:S03]  /*0280*/  LDC.64 R6, c[0x0][0x3a8] ;  /* 0x0000ea00ff067b82 */ /* 0x000ea60000000a00 */
[----:B------:R-:W-:-:S05]  /*0290*/  IMAD R3, R0, UR4, R3 ;  /* 0x0000000400037c24 */ /* 0x000fca000f8e0203 */
[----:B------:R-:W-:Y:S01]  /*02a0*/  ISETP.GE.U32.AND P0, PT, R3, UR4, PT ;  /* 0x0000000403007c0c */ /* 0x000fe2000bf06070 */
[----:B------:R-:W3:-:S12]  /*02b0*/  LDC R0, c[0x0][0x388] ;  /* 0x0000e200ff007b82 */ /* 0x000ed80000000800 */
[----:B------:R-:W-:Y:S01]  /*02c0*/  @P0 IADD3 R3, PT, PT, R3, -UR4, RZ ;  /* 0x8000000403030c10 */ /* 0x000fe2000fffe0ff */
[----:B------:R-:W-:-:S03]  /*02d0*/  @P0 VIADD R11, R11, 0x1 ;  /* 0x000000010b0b0836 */ /* 0x000fc60000000000 */
[----:B------:R-:W-:-:S13]  /*02e0*/  ISETP.GE.U32.AND P1, PT, R3, UR4, PT ;  /* 0x0000000403007c0c */ /* 0x000fda000bf26070 */
[----:B------:R-:W-:Y:S01]  /*02f0*/  @P1 VIADD R11, R11, 0x1 ;  /* 0x000000010b0b1836 */ /* 0x000fe20000000000 */
[----:B------:R-:W-:-:S05]  /*0300*/  @!P2 LOP3.LUT R11, RZ, UR4, RZ, 0x33, !PT ;  /* 0x00000004ff0bac12 */ /* 0x000fca000f8e33ff */
[----:B------:R-:W-:-:S05]  /*0310*/  IMAD.IADD R10, R10, 0x1, R11 ;  /* 0x000000010a0a7824 */ /* 0x000fca00078e020b */
[C---:B------:R-:W-:Y:S02]  /*0320*/  LOP3.LUT R3, R10.reuse, 0x3, RZ, 0xc0, !PT ;  /* 0x000000030a037812 */ /* 0x040fe400078ec0ff */
[----:B------:R-:W-:Y:S02]  /*0330*/  ISETP.GE.U32.AND P1, PT, R10, 0x3, PT ;  /* 0x000000030a00780c */ /* 0x000fe40003f26070 */
[----:B------:R-:W-:Y:S02]  /*0340*/  ISETP.NE.AND P0, PT, R3, 0x3, PT ;  /* 0x000000030300780c */ /* 0x000fe40003f05270 */
[----:B------:R-:W-:-:S11]  /*0350*/  MOV R3, R2 ;  /* 0x0000000200037202 */ /* 0x000fd60000000f00 */
[----:B0123--:R-:W-:Y:S05]  /*0360*/  @!P0 BRA `(.L_x_3) ;  /* 0x00000000004c8947 */ /* 0x00ffea0003800000 */
[----:B------:R-:W0:Y:S01]  /*0370*/  LDC R24, c[0x0][0x388] ;  /* 0x0000e200ff187b82 */ /* 0x000e220000000800 */
[----:B------:R-:W-:Y:S02]  /*0380*/  VIADD R10, R10, 0x1 ;  /* 0x000000010a0a7836 */ /* 0x000fe40000000000 */
[----:B------:R-:W-:Y:S02]  /*0390*/  IMAD.MOV.U32 R23, RZ, RZ, RZ ;  /* 0x000000ffff177224 */ /* 0x000fe400078e00ff */
[----:B------:R-:W-:Y:S01]  /*03a0*/  IMAD.MOV.U32 R3, RZ, RZ, R2 ;  /* 0x000000ffff037224 */ /* 0x000fe200078e0002 */
[----:B------:R-:W-:Y:S02]  /*03b0*/  LOP3.LUT R22, R10, 0x3, RZ, 0xc0, !PT ;  /* 0x000000030a167812 */ /* 0x000fe400078ec0ff */
[----:B------:R-:W1:Y:S08]  /*03c0*/  LDC.64 R18, c[0x0][0x3a0] ;  /* 0x0000e800ff127b82 */ /* 0x000e700000000a00 */
[----:B------:R-:W2:Y:S08]  /*03d0*/  LDC.64 R20, c[0x0][0x3a8] ;  /* 0x0000ea00ff147b82 */ /* 0x000eb00000000a00 */
[----:B------:R-:W3:Y:S02]  /*03e0*/  LDC.64 R16, c[0x0][0x380] ;  /* 0x0000e000ff107b82 */ /* 0x000ee40000000a00 */
.L_x_4:
[----:B0---4-:R-:W-:-:S04]  /*03f0*/  IMAD R11, R3, UR6, R24 ;  /* 0x00000006030b7c24 */ /* 0x011fc8000f8e0218 */
[----:B---3--:R-:W-:-:S06]  /*0400*/  IMAD.WIDE R10, R11, 0x8, R16 ;  /* 0x000000080b0a7825 */ /* 0x008fcc00078e0210 */
[----:B------:R-:W3:Y:S01]  /*0410*/  LDG.E.64.CONSTANT R10, desc[UR8][R10.64] ;  /* 0x000000080a0a7981 */ /* 0x000ee2000c1e9b00 */
[----:B-1----:R-:W-:Y:S01]  /*0420*/  IMAD.WIDE.U32 R12, R3, 0x8, R18 ;  /* 0x00000008030c7825 */ /* 0x002fe200078e0012 */
[----:B------:R-:W-:-:S03]  /*0430*/  IADD3 R23, PT, PT, R23, 0x1, RZ ;  /* 0x0000000117177810 */ /* 0x000fc60007ffe0ff */
[----:B--2---:R-:W-:Y:S01]  /*0440*/  IMAD.WIDE.U32 R14, R3, 0x8, R20 ;  /* 0x00000008030e7825 */ /* 0x004fe200078e0014 */
[----:B------:R-:W-:-:S03]  /*0450*/  ISETP.NE.AND P0, PT, R23, R22, PT ;  /* 0x000000161700720c */ /* 0x000fc60003f05270 */
[----:B------:R-:W-:Y:S01]  /*0460*/  VIADD R3, R3, UR4 ;  /* 0x0000000403037c36 */ /* 0x000fe20008000000 */
[----:B---3--:R4:W-:Y:S04]  /*0470*/  STG.E.64 desc[UR8][R12.64], R10 ;  /* 0x0000000a0c007986 */ /* 0x0089e8000c101b08 */
[----:B------:R4:W-:Y:S05]  /*0480*/  STG.E.64 desc[UR8][R14.64], RZ ;  /* 0x000000ff0e007986 */ /* 0x0009ea000c101b08 */
[----:B------:R-:W-:Y:S05]  /*0490*/  @P0 BRA `(.L_x_4) ;  /* 0xfffffffc00d40947 */ /* 0x000fea000383ffff */
.L_x_3:
[----:B------:R-:W-:Y:S05]  /*04a0*/  BSYNC.RECONVERGENT B1 ;  /* 0x0000000000017941 */ /* 0x000fea0003800200 */
.L_x_2:
[----:B------:R-:W-:Y:S05]  /*04b0*/  @!P1 BRA `(.L_x_1) ;  /* 0x0000000000889947 */ /* 0x000fea0003800000 */
.L_x_5:
[C---:B0-----:R-:W-:Y:S02]  /*04c0*/  VIADD R19, R3.reuse, UR4 ;  /* 0x0000000403137c36 */ /* 0x041fe40008000000 */
[--C-:B----4-:R-:W-:Y:S02]  /*04d0*/  IMAD R15, R3, UR7, R0.reuse ;  /* 0x00000007030f7c24 */ /* 0x110fe4000f8e0200 */
[C---:B------:R-:W-:Y:S02]  /*04e0*/  VIADD R21, R19.reuse, UR4 ;  /* 0x0000000413157c36 */ /* 0x040fe40008000000 */
[----:B------:R-:W-:Y:S02]  /*04f0*/  IMAD R11, R19, UR7, R0 ;  /* 0x00000007130b7c24 */ /* 0x000fe4000f8e0200 */
[----:B------:R-:W-:Y:S01]  /*0500*/  IMAD.WIDE R14, R15, 0x8, R8 ;  /* 0x000000080f0e7825 */ /* 0x000fe200078e0208 */
[----:B------:R-:W-:-:S03]  /*0510*/  IADD3 R35, PT, PT, R21, UR4, RZ ;  /* 0x0000000415237c10 */ /* 0x000fc6000fffe0ff */
[----:B------:R-:W-:Y:S01]  /*0520*/  IMAD R17, R21, UR7, R0 ;  /* 0x0000000715117c24 */ /* 0x000fe2000f8e0200 */
[----:B------:R0:W2:Y:S01]  /*0530*/  LDG.E.64.CONSTANT R28, desc[UR8][R14.64] ;  /* 0x000000080e1c7981 */ /* 0x0000a2000c1e9b00 */
[----:B------:R-:W-:-:S04]  /*0540*/  IMAD.WIDE R10, R11, 0x8, R8 ;  /* 0x000000080b0a7825 */ /* 0x000fc800078e0208 */
[----:B------:R-:W-:Y:S02]  /*0550*/  IMAD R23, R35, UR7, R0 ;  /* 0x0000000723177c24 */ /* 0x000fe4000f8e0200 */
[--C-:B------:R-:W-:Y:S01]  /*0560*/  IMAD.WIDE R16, R17, 0x8, R8.reuse ;  /* 0x0000000811107825 */ /* 0x100fe200078e0208 */
[----:B------:R-:W3:Y:S03]  /*0570*/  LDG.E.64.CONSTANT R10, desc[UR8][R10.64] ;  /* 0x000000080a0a7981 */ /* 0x000ee6000c1e9b00 */
[----:B------:R-:W-:Y:S02]  /*0580*/  IMAD.WIDE R22, R23, 0x8, R8 ;  /* 0x0000000817167825 */ /* 0x000fe400078e0208 */
[----:B------:R-:W4:Y:S04]  /*0590*/  LDG.E.64.CONSTANT R16, desc[UR8][R16.64] ;  /* 0x0000000810107981 */ /* 0x000f28000c1e9b00 */
[----:B------:R-:W5:Y:S01]  /*05a0*/  LDG.E.64.CONSTANT R22, desc[UR8][R22.64] ;  /* 0x0000000816167981 */ /* 0x000f62000c1e9b00 */
[----:B------:R-:W-:-:S04]  /*05b0*/  IMAD.WIDE.U32 R30, R3, 0x8, R4 ;  /* 0x00000008031e7825 */ /* 0x000fc800078e0004 */
[----:B------:R-:W-:-:S04]  /*05c0*/  IMAD.WIDE.U32 R32, R3, 0x8, R6 ;  /* 0x0000000803207825 */ /* 0x000fc800078e0006 */
[----:B------:R-:W-:-:S04]  /*05d0*/  IMAD.WIDE.U32 R12, R19, 0x8, R4 ;  /* 0x00000008130c7825 */ /* 0x000fc800078e0004 */
[----:B0-----:R-:W-:-:S04]  /*05e0*/  IMAD.WIDE.U32 R14, R19, 0x8, R6 ;  /* 0x00000008130e7825 */ /* 0x001fc800078e0006 */
[----:B------:R-:W-:-:S04]  /*05f0*/  IMAD.WIDE.U32 R18, R21, 0x8, R4 ;  /* 0x0000000815127825 */ /* 0x000fc800078e0004 */
[----:B------:R-:W-:-:S04]  /*0600*/  IMAD.WIDE.U32 R20, R21, 0x8, R6 ;  /* 0x0000000815147825 */ /* 0x000fc800078e0006 */
[----:B------:R-:W-:-:S04]  /*0610*/  IMAD.WIDE.U32 R24, R35, 0x8, R4 ;  /* 0x0000000823187825 */ /* 0x000fc800078e0004 */
[----:B------:R-:W-:-:S04]  /*0620*/  IMAD.WIDE.U32 R26, R35, 0x8, R6 ;  /* 0x00000008231a7825 */ /* 0x000fc800078e0006 */
[----:B------:R-:W-:-:S05]  /*0630*/  VIADD R3, R35, UR4 ;  /* 0x0000000423037c36 */ /* 0x000fca0008000000 */
[----:B------:R-:W-:Y:S01]  /*0640*/  ISETP.GE.AND P0, PT, R3, UR5, PT ;  /* 0x0000000503007c0c */ /* 0x000fe2000bf06270 */
[----:B--2---:R0:W-:Y:S04]  /*0650*/  STG.E.64 desc[UR8][R30.64], R28 ;  /* 0x0000001c1e007986 */ /* 0x0041e8000c101b08 */
[----:B------:R0:W-:Y:S04]  /*0660*/  STG.E.64 desc[UR8][R32.64], RZ ;  /* 0x000000ff20007986 */ /* 0x0001e8000c101b08 */
[----:B---3--:R0:W-:Y:S04]  /*0670*/  STG.E.64 desc[UR8][R12.64], R10 ;  /* 0x0000000a0c007986 */ /* 0x0081e8000c101b08 */
[----:B------:R0:W-:Y:S04]  /*0680*/  STG.E.64 desc[UR8][R14.64], RZ ;  /* 0x000000ff0e007986 */ /* 0x0001e8000c101b08 */
[----:B----4-:R0:W-:Y:S04]  /*0690*/  STG.E.64 desc[UR8][R18.64], R16 ;  /* 0x0000001012007986 */ /* 0x0101e8000c101b08 */
[----:B------:R0:W-:Y:S04]  /*06a0*/  STG.E.64 desc[UR8][R20.64], RZ ;  /* 0x000000ff14007986 */ /* 0x0001e8000c101b08 */
[----:B-----5:R0:W-:Y:S04]  /*06b0*/  STG.E.64 desc[UR8][R24.64], R22 ;  /* 0x0000001618007986 */ /* 0x0201e8000c101b08 */
[----:B------:R0:W-:Y:S01]  /*06c0*/  STG.E.64 desc[UR8][R26.64], RZ ;  /* 0x000000ff1a007986 */ /* 0x0001e2000c101b08 */
[----:B------:R-:W-:Y:S05]  /*06d0*/  @!P0 BRA `(.L_x_5) ;  /* 0xfffffffc00788947 */ /* 0x000fea000383ffff */
.L_x_1:
[----:B------:R-:W-:Y:S05]  /*06e0*/  BSYNC.RECONVERGENT B0 ;  /* 0x0000000000007941 */ /* 0x000fea0003800200 */
.L_x_0:
[----:B------:R-:W1:Y:S02]  /*06f0*/  LDCU UR5, c[0x0][0x3d0] ;  /* 0x00007a00ff0577ac */ /* 0x000e640008000800 */
[----:B-1----:R-:W-:Y:S01]  /*0700*/  UISETP.GE.AND UP0, UPT, UR5, 0x1, UPT ;  /* 0x000000010500788c */ /* 0x002fe2000bf06270 */
[----:B------:R-:W-:Y:S08]  /*0710*/  BAR.SYNC.DEFER_BLOCKING 0x0 ;  /* 0x0000000000007b1d */ /* 0x000ff00000010000 */
[----:B------:R-:W-:Y:S05]  /*0720*/  BRA.U !UP0, `(.L_x_6) ;  /* 0x00000059087c7547 */ /* 0x000fea000b800000 */
[----:B------:R-:W1:Y:S01]  /*0730*/  I2F.U32.RP R6, UR4 ;  /* 0x0000000400067d06 */ /* 0x000e620008209000 */
[----:B0-----:R-:W0:Y:S01]  /*0740*/  LDC.64 R22, c[0x0][0x3c0] ;  /* 0x0000f000ff167b82 */ /* 0x001e220000000a00 */
[----:B------:R-:W-:Y:S01]  /*0750*/  IADD3 R3, PT, PT, R2, UR4, RZ ;  /* 0x0000000402037c10 */ /* 0x000fe2000fffe0ff */
[----:B------:R-:W2:Y:S01]  /*0760*/  LDCU UR5, c[0x0][0x3c8] ;  /* 0x00007900ff0577ac */ /* 0x000ea20008000800 */
[----:B------:R-:W-:Y:S01]  /*0770*/  ISETP.NE.U32.AND P4, PT, RZ, UR4, PT ;  /* 0x00000004ff007c0c */ /* 0x000fe2000bf85070 */
[----:B----4-:R-:W-:Y:S01]  /*0780*/  IMAD.U32 R15, RZ, RZ, UR4 ;  /* 0x00000004ff0f7e24 */ /* 0x010fe2000f8e00ff */
[----:B------:R-:W-:Y:S01]  /*0790*/  MOV R17, UR4 ;  /* 0x0000000400117c02 */ /* 0x000fe20008000f00 */
[----:B------:R-:W-:Y:S01]  /*07a0*/  UMOV UR6, 0x400 ;  /* 0x0000040000067882 */ /* 0x000fe20000000000 */
[----:B------:R-:W-:Y:S01]  /*07b0*/  BSSY.RECONVERGENT B1, `(.L_x_6) ;  /* 0x0000596000017945 */ /* 0x000fe20003800200 */
[----:B------:R-:W3:Y:S01]  /*07c0*/  LDC.64 R24, c[0x0][0x3a0] ;  /* 0x0000e800ff187b82 */ /* 0x000ee20000000a00 */
[----:B------:R-:W-:Y:S01]  /*07d0*/  USHF.L.U32 UR14, UR4, 0x3, URZ ;  /* 0x00000003040e7899 */ /* 0x000fe200080006ff */
[----:B------:R-:W4:Y:S01]  /*07e0*/  LDCU UR15, c[0x0][0x3c0] ;  /* 0x00007800ff0f77ac */ /* 0x000f220008000800 */
[----:B-1----:R-:W1:Y:S01]  /*07f0*/  MUFU.RCP R6, R6 ;  /* 0x0000000600067308 */ /* 0x002e620000001000 */
[----:B------:R-:W0:Y:S04]  /*0800*/  LDCU.64 UR12, c[0x0][0x3d8] ;  /* 0x00007b00ff0c77ac */ /* 0x000e280008000a00 */
[----:B------:R-:W5:Y:S01]  /*0810*/  S2UR UR7, SR_CgaCtaId ;  /* 0x00000000000779c3 */ /* 0x000f620000008800 */
[----:B--2---:R-:W-:-:S02]  /*0820*/  ULOP3.LUT UR18, UR5, 0x7ffffff0, URZ, 0xc0, !UPT ;  /* 0x7ffffff005127892 */ /* 0x004fc4000f8ec0ff */
[----:B------:R-:W-:Y:S01]  /*0830*/  ULOP3.LUT UR16, UR5, 0xf, URZ, 0xc0, !UPT ;  /* 0x0000000f05107892 */ /* 0x000fe2000f8ec0ff */
[----:B0-----:R-:W-:-:S04]  /*0840*/  ISETP.GE.AND P0, PT, R3, R22, PT ;  /* 0x000000160300720c */ /* 0x001fc80003f06270 */
[----:B------:R-:W0:Y:S01]  /*0850*/  LDC.64 R20, c[0x0][0x3a8] ;  /* 0x0000ea00ff147b82 */ /* 0x000e220000000a00 */
[CC--:B------:R-:W-:Y:S01]  /*0860*/  ISETP.GE.AND P1, PT, R3.reuse, R23.reuse, PT ;  /* 0x000000170300720c */ /* 0x0c0fe20003f26270 */
[----:B------:R-:W-:Y:S01]  /*0870*/  ULOP3.LUT UR17, UR5, 0x7, URZ, 0xc0, !UPT ;  /* 0x0000000705117892 */ /* 0x000fe2000f8ec0ff */
[C---:B------:R-:W-:Y:S01]  /*0880*/  VIMNMX R0, PT, PT, R3.reuse, R22, !PT ;  /* 0x0000001603007248 */ /* 0x040fe20007fe0100 */
[----:B------:R-:W-:Y:S01]  /*0890*/  ULOP3.LUT UR5, UR5, 0x3, URZ, 0xc0, !UPT ;  /* 0x0000000305057892 */ /* 0x000fe2000f8ec0ff */
[----:B------:R-:W-:Y:S01]  /*08a0*/  VIMNMX R8, PT, PT, R3, R23, !PT ;  /* 0x0000001703087248 */ /* 0x000fe20007fe0100 */
[----:B-1----:R-:W-:Y:S01]  /*08b0*/  VIADD R4, R6, 0xffffffe ;  /* 0x0ffffffe06047836 */ /* 0x002fe20000000000 */
[----:B------:R-:W-:Y:S01]  /*08c0*/  SEL R6, RZ, 0x1, P0 ;  /* 0x00000001ff067807 */ /* 0x000fe20000000000 */
[----:B------:R-:W1:Y:S01]  /*08d0*/  LDC.64 R18, c[0x0][0x398] ;  /* 0x0000e600ff127b82 */ /* 0x000e620000000a00 */
[----:B------:R-:W-:Y:S01]  /*08e0*/  SEL R7, RZ, 0x1, P1 ;  /* 0x00000001ff077807 */ /* 0x000fe20000800000 */
[----:B------:R2:W4:Y:S01]  /*08f0*/  F2I.FTZ.U32.TRUNC.NTZ R5, R4 ;  /* 0x0000000400057305 */ /* 0x000522000021f000 */
[-C--:B------:R-:W-:Y:S01]  /*0900*/  IADD3 R0, PT, PT, R0, -R3.reuse, -R6 ;  /* 0x8000000300007210 */ /* 0x080fe20007ffe806 */
[----:B---3--:R-:W-:Y:S01]  /*0910*/  IMAD.WIDE.U32 R24, R2, 0x8, R24 ;  /* 0x0000000802187825 */ /* 0x008fe200078e0018 */
[----:B------:R-:W-:Y:S01]  /*0920*/  IADD3 R8, PT, PT, R8, -R3, -R7 ;  /* 0x8000000308087210 */ /* 0x000fe20007ffe807 */
[----:B------:R-:W-:-:S02]  /*0930*/  UIADD3 UR19, UPT, UPT, -UR18, URZ, URZ ;  /* 0x000000ff12137290 */ /* 0x000fc4000fffe1ff */
[----:B-----5:R-:W-:Y:S02]  /*0940*/  ULEA UR20, UR7, UR6, 0x18 ;  /* 0x0000000607147291 */ /* 0x020fe4000f8ec0ff */
[----:B------:R-:W-:Y:S01]  /*0950*/  UIADD3 UR6, UPT, UPT, UR6, 0x800, URZ ;  /* 0x0000080006067890 */ /* 0x000fe2000fffe0ff */
[----:B--2---:R-:W-:Y:S02]  /*0960*/  IMAD.MOV.U32 R4, RZ, RZ, RZ ;  /* 0x000000ffff047224 */ /* 0x004fe400078e00ff */
[----:B------:R-:W-:Y:S01]  /*0970*/  IMAD.WIDE R16, R17, 0x8, R24 ;  /* 0x0000000811107825 */ /* 0x000fe200078e0218 */
[----:B------:R-:W-:-:S03]  /*0980*/  ULEA UR6, UR7, UR6, 0x18 ;  /* 0x0000000607067291 */ /* 0x000fc6000f8ec0ff */
[----:B----4-:R-:W-:Y:S02]  /*0990*/  IMAD.MOV R9, RZ, RZ, -R5 ;  /* 0x000000ffff097224 */ /* 0x010fe400078e0a05 */
[----:B0-----:R-:W-:-:S04]  /*09a0*/  IMAD.WIDE.U32 R20, R2, 0x8, R20 ;  /* 0x0000000802147825 */ /* 0x001fc800078e0014 */
[----:B------:R-:W-:Y:S02]  /*09b0*/  IMAD R9, R9, UR4, RZ ;  /* 0x0000000409097c24 */ /* 0x000fe4000f8e02ff */
[----:B-1----:R-:W-:-:S04]  /*09c0*/  IMAD.WIDE.U32 R18, R2, 0x4, R18 ;  /* 0x0000000402127825 */ /* 0x002fc800078e0012 */
[----:B------:R-:W-:-:S04]  /*09d0*/  IMAD.HI.U32 R9, R5, R9, R4 ;  /* 0x0000000905097227 */ /* 0x000fc800078e0004 */
[----:B------:R-:W-:-:S04]  /*09e0*/  IMAD.WIDE R14, R15, 0x8, R16 ;  /* 0x000000080f0e7825 */ /* 0x000fc800078e0210 */
[----:B------:R-:W-:-:S04]  /*09f0*/  IMAD.HI.U32 R4, R9, R0, RZ ;  /* 0x0000000009047227 */ /* 0x000fc800078e00ff */
[----:B------:R-:W-:-:S04]  /*0a00*/  IMAD.HI.U32 R9, R9, R8, RZ ;  /* 0x0000000809097227 */ /* 0x000fc800078e00ff */
[----:B------:R-:W-:Y:S02]  /*0a10*/  IMAD.MOV R5, RZ, RZ, -R4 ;  /* 0x000000ffff057224 */ /* 0x000fe400078e0a04 */
[----:B------:R-:W-:Y:S02]  /*0a20*/  IMAD.MOV R11, RZ, RZ, -R9 ;  /* 0x000000ffff0b7224 */ /* 0x000fe400078e0a09 */
[----:B------:R-:W-:Y:S02]  /*0a30*/  IMAD R0, R5, UR4, R0 ;  /* 0x0000000405007c24 */ /* 0x000fe4000f8e0200 */
[----:B------:R-:W-:Y:S02]  /*0a40*/  IMAD R8, R11, UR4, R8 ;  /* 0x000000040b087c24 */ /* 0x000fe4000f8e0208 */
[----:B------:R0:W1:Y:S01]  /*0a50*/  I2F.F64 R10, R22 ;  /* 0x00000016000a7312 */ /* 0x0000620000201c00 */
[----:B------:R-:W-:Y:S02]  /*0a60*/  ISETP.GE.U32.AND P0, PT, R0, UR4, PT ;  /* 0x0000000400007c0c */ /* 0x000fe4000bf06070 */
[----:B------:R-:W-:Y:S01]  /*0a70*/  ISETP.GE.U32.AND P2, PT, R8, UR4, PT ;  /* 0x0000000408007c0c */ /* 0x000fe2000bf46070 */
[----:B0-----:R-:W-:-:S10]  /*0a80*/  IMAD.WIDE R22, R22, 0x8, R24 ;  /* 0x0000000816167825 */ /* 0x001fd400078e0218 */
[----:B------:R-:W-:Y:S01]  /*0a90*/  @P0 IADD3 R0, PT, PT, R0, -UR4, RZ ;  /* 0x8000000400000c10 */ /* 0x000fe2000fffe0ff */
[----:B------:R-:W-:Y:S01]  /*0aa0*/  @P0 VIADD R4, R4, 0x1 ;  /* 0x0000000104040836 */ /* 0x000fe20000000000 */
[----:B-1----:R-:W-:Y:S01]  /*0ab0*/  R2UR UR11, R11 ;  /* 0x000000000b0b72ca */ /* 0x002fe200000e0000 */
[----:B------:R-:W-:Y:S01]  /*0ac0*/  @P2 VIADD R8, R8, -UR4 ;  /* 0x8000000408082c36 */ /* 0x000fe20008000000 */
[----:B------:R-:W-:Y:S01]  /*0ad0*/  ISETP.GE.U32.AND P1, PT, R0, UR4, PT ;  /* 0x0000000400007c0c */ /* 0x000fe2000bf26070 */
[----:B------:R-:W-:Y:S01]  /*0ae0*/  @P2 VIADD R9, R9, 0x1 ;  /* 0x0000000109092836 */ /* 0x000fe20000000000 */
[----:B------:R-:W-:Y:S02]  /*0af0*/  LOP3.LUT R0, RZ, UR4, RZ, 0x33, !PT ;  /* 0x00000004ff007c12 */ /* 0x000fe4000f8e33ff */
[----:B------:R-:W-:Y:S02]  /*0b00*/  ISETP.GE.U32.AND P3, PT, R8, UR4, PT ;  /* 0x0000000408007c0c */ /* 0x000fe4000bf66070 */
[----:B------:R-:W-:-:S02]  /*0b10*/  R2UR UR10, R10 ;  /* 0x000000000a0a72ca */ /* 0x000fc400000e0000 */
[C---:B------:R-:W-:Y:S02]  /*0b20*/  LEA R8, R2.reuse, UR20, 0x3 ;  /* 0x0000001402087c11 */ /* 0x040fe4000f8e18ff */
[----:B------:R-:W-:-:S03]  /*0b30*/  LEA R10, R2, UR6, 0x3 ;  /* 0x00000006020a7c11 */ /* 0x000fc6000f8e18ff */
[----:B------:R-:W-:-:S04]  /*0b40*/  @P1 IADD3 R4, PT, PT, R4, 0x1, RZ ;  /* 0x0000000104041810 */ /* 0x000fc80007ffe0ff */
[----:B------:R-:W-:Y:S01]  /*0b50*/  @P3 VIADD R9, R9, 0x1 ;  /* 0x0000000109093836 */ /* 0x000fe20000000000 */
[----:B------:R-:W-:-:S04]  /*0b60*/  SEL R5, R0, R4, !P4 ;  /* 0x0000000400057207 */ /* 0x000fc80006000000 */
[----:B------:R-:W-:Y:S01]  /*0b70*/  SEL R0, R0, R9, !P4 ;  /* 0x0000000900007207 */ /* 0x000fe20006000000 */
[----:B------:R-:W-:Y:S02]  /*0b80*/  IMAD.IADD R4, R6, 0x1, R5 ;  /* 0x0000000106047824 */ /* 0x000fe400078e0205 */
[----:B------:R-:W-:Y:S02]  /*0b90*/  IMAD.MOV.U32 R6, RZ, RZ, RZ ;  /* 0x000000ffff067224 */ /* 0x000fe400078e00ff */
[----:B------:R-:W-:Y:S01]  /*0ba0*/  IMAD.IADD R5, R7, 0x1, R0 ;  /* 0x0000000107057824 */ /* 0x000fe200078e0200 */
[----:B------:R-:W-:Y:S01]  /*0bb0*/  IADD3 R11, PT, PT, R4, 0x1, RZ ;  /* 0x00000001040b7810 */ /* 0x000fe20007ffe0ff */
[----:B------:R-:W-:-:S03]  /*0bc0*/  VIADD R7, R3, UR4 ;  /* 0x0000000403077c36 */ /* 0x000fc60008000000 */
[----:B------:R-:W-:Y:S01]  /*0bd0*/  LOP3.LUT R11, R11, 0x3, RZ, 0xc0, !PT ;  /* 0x000000030b0b7812 */ /* 0x000fe200078ec0ff */
[----:B------:R-:W-:-:S07]  /*0be0*/  VIADD R9, R7, UR4 ;  /* 0x0000000407097c36 */ /* 0x000fce0008000000 */
.L_x_94:
[----:B0-----:R-:W0:Y:S01]  /*0bf0*/  LDC R27, c[0x0][0x3c0] ;  /* 0x0000f000ff1b7b82 */ /* 0x001e220000000800 */
[----:B------:R-:W-:Y:S01]  /*0c00*/  IMAD.U32 R41, RZ, RZ, UR4 ;  /* 0x00000004ff297e24 */ /* 0x000fe2000f8e00ff */
[----:B------:R-:W-:Y:S03]  /*0c10*/  BSSY.RECONVERGENT B0, `(.L_x_7) ;  /* 0x0000240000007945 */ /* 0x000fe60003800200 */
[----:B------:R-:W-:Y:S01]  /*0c20*/  IMAD.WIDE R40, R41, 0x8, R20 ;  /* 0x0000000829287825 */ /* 0x000fe200078e0214 */
[----:B0-----:R-:W-:-:S13]  /*0c30*/  ISETP.GE.AND P1, PT, R2, R27, PT ;  /* 0x0000001b0200720c */ /* 0x001fda0003f26270 */
[----:B--2---:R-:W-:Y:S05]  /*0c40*/  @P1 BRA `(.L_x_8) ;  /* 0x0000002000f01947 */ /* 0x004fea0003800000 */
[----:B------:R-:W0:Y:S02]  /*0c50*/  LDCU UR6, c[0x0][0x3c8] ;  /* 0x00007900ff0677ac */ /* 0x000e240008000800 */
[----:B0-----:R-:W-:-:S09]  /*0c60*/  UISETP.GE.AND UP0, UPT, UR6, 0x1, UPT ;  /* 0x000000010600788c */ /* 0x001fd2000bf06270 */
[----:B------:R-:W-:Y:S05]  /*0c70*/  BRA.U !UP0, `(.L_x_9) ;  /* 0x0000000d08a47547 */ /* 0x000fea000b800000 */
[----:B------:R-:W-:-:S07]  /*0c80*/  IMAD.MOV.U32 R42, RZ, RZ, R2 ;  /* 0x000000ffff2a7224 */ /* 0x000fce00078e0002 */
.L_x_19:
[----:B------:R-:W0:Y:S01]  /*0c90*/  LDCU UR6, c[0x0][0x3c8] ;  /* 0x00007900ff0677ac */ /* 0x000e220008000800 */
[----:B------:R-:W-:Y:S01]  /*0ca0*/  HFMA2 R43, -RZ, RZ, 0, 0 ;  /* 0x00000000ff2b7431 */ /* 0x000fe200000001ff */
[----:B------:R-:W-:Y:S01]  /*0cb0*/  CS2R R34, SRZ ;  /* 0x0000000000227805 */ /* 0x000fe2000001ff00 */
[----:B0-----:R-:W-:Y:S02]  /*0cc0*/  UISETP.GE.U32.AND UP0, UPT, UR6, 0x10, UPT ;  /* 0x000000100600788c */ /* 0x001fe4000bf06070 */
[----:B------:R-:W-:-:S07]  /*0cd0*/  IMAD R0, R42, UR6, RZ ;  /* 0x000000062a007c24 */ /* 0x000fce000f8e02ff */
[----:B-----5:R-:W-:Y:S05]  /*0ce0*/  BRA.U !UP0, `(.L_x_10) ;  /* 0x0000000508347547 */ /* 0x020fea000b800000 */
[----:B------:R-:W0:Y:S01]  /*0cf0*/  LDC.64 R26, c[0x0][0x390] ;  /* 0x0000e400ff1a7b82 */ /* 0x000e220000000a00 */
[----:B------:R-:W-:Y:S01]  /*0d00*/  IMAD.U32 R46, RZ, RZ, UR19 ;  /* 0x00000013ff2e7e24 */ /* 0x000fe2000f8e00ff */
[----:B------:R-:W-:Y:S01]  /*0d10*/  CS2R R34, SRZ ;  /* 0x0000000000227805 */ /* 0x000fe2000001ff00 */
[----:B0-----:R-:W-:-:S03]  /*0d20*/  IMAD.WIDE.U32 R26, R0, 0x4, R26 ;  /* 0x00000004001a7825 */ /* 0x001fc600078e001a */
[----:B------:R-:W-:-:S05]  /*0d30*/  IADD3 R26, P0, PT, R26, 0x20, RZ ;  /* 0x000000201a1a7810 */ /* 0x000fca0007f1e0ff */
[----:B------:R-:W-:-:S08]  /*0d40*/  IMAD.X R27, RZ, RZ, R27, P0 ;  /* 0x000000ffff1b7224 */ /* 0x000fd000000e061b */
.L_x_11:
[----:B------:R-:W2:Y:S01]  /*0d50*/  LDG.E.CONSTANT R37, desc[UR8][R26.64+-0x20] ;  /* 0xffffe0081a257981 */ /* 0x000ea2000c1e9900 */
[----:B------:R-:W2:Y:S03]  /*0d60*/  LDC.64 R28, c[0x0][0x3a0] ;  /* 0x0000e800ff1c7b82 */ /* 0x000ea60000000a00 */
[----:B------:R-:W3:Y:S04]  /*0d70*/  LDG.E.CONSTANT R39, desc[UR8][R26.64+-0x1c] ;  /* 0xffffe4081a277981 */ /* 0x000ee8000c1e9900 */
[----:B------:R-:W4:Y:S04]  /*0d80*/  LDG.E.CONSTANT R45, desc[UR8][R26.64+-0x18] ;  /* 0xffffe8081a2d7981 */ /* 0x000f28000c1e9900 */
[----:B------:R-:W5:Y:S04]  /*0d90*/  LDG.E.CONSTANT R33, desc[UR8][R26.64+-0x14] ;  /* 0xffffec081a217981 */ /* 0x000f68000c1e9900 */
[----:B------:R-:W5:Y:S04]  /*0da0*/  LDG.E.CONSTANT R31, desc[UR8][R26.64+-0x10] ;  /* 0xfffff0081a1f7981 */ /* 0x000f68000c1e9900 */
[----:B------:R-:W5:Y:S04]  /*0db0*/  LDG.E.CONSTANT R49, desc[UR8][R26.64+-0xc] ;  /* 0xfffff4081a317981 */ /* 0x000f68000c1e9900 */
[----:B------:R-:W5:Y:S04]  /*0dc0*/  LDG.E.CONSTANT R43, desc[UR8][R26.64+-0x8] ;  /* 0xfffff8081a2b7981 */ /* 0x000f68000c1e9900 */
[----:B------:R-:W5:Y:S04]  /*0dd0*/  LDG.E.CONSTANT R47, desc[UR8][R26.64+-0x4] ;  /* 0xfffffc081a2f7981 */ /* 0x000f68000c1e9900 */
[----:B------:R-:W5:Y:S04]  /*0de0*/  LDG.E.CONSTANT R53, desc[UR8][R26.64] ;  /* 0x000000081a357981 */ /* 0x000f68000c1e9900 */
[----:B------:R-:W5:Y:S04]  /*0df0*/  LDG.E.CONSTANT R51, desc[UR8][R26.64+0x8] ;  /* 0x000008081a337981 */ /* 0x000f68000c1e9900 */
[----:B------:R-:W5:Y:S01]  /*0e00*/  LDG.E.CONSTANT R48, desc[UR8][R26.64+0x1c] ;  /* 0x00001c081a307981 */ /* 0x000f62000c1e9900 */
[----:B--2---:R-:W-:-:S04]  /*0e10*/  IMAD.WIDE R36, R37, 0x8, R28 ;  /* 0x0000000825247825 */ /* 0x004fc800078e021c */
[--C-:B---3--:R-:W-:Y:S02]  /*0e20*/  IMAD.WIDE R38, R39, 0x8, R28.reuse ;  /* 0x0000000827267825 */ /* 0x108fe400078e021c */
[----:B------:R-:W2:Y:S04]  /*0e30*/  LDG.E.64 R36, desc[UR8][R36.64] ;  /* 0x0000000824247981 */ /* 0x000ea8000c1e1b00 */
[----:B------:R-:W3:Y:S01]  /*0e40*/  LDG.E.64 R38, desc[UR8][R38.64] ;  /* 0x0000000826267981 */ /* 0x000ee2000c1e1b00 */
[----:B----4-:R-:W-:-:S06]  /*0e50*/  IMAD.WIDE R44, R45, 0x8, R28 ;  /* 0x000000082d2c7825 */ /* 0x010fcc00078e021c */
[----:B------:R-:W4:Y:S01]  /*0e60*/  LDG.E.64 R44, desc[UR8][R44.64] ;  /* 0x000000082c2c7981 */ /* 0x000f22000c1e1b00 */
[----:B-----5:R-:W-:-:S06]  /*0e70*/  IMAD.WIDE R32, R33, 0x8, R28 ;  /* 0x0000000821207825 */ /* 0x020fcc00078e021c */
[----:B------:R-:W5:Y:S01]  /*0e80*/  LDG.E.64 R32, desc[UR8][R32.64] ;  /* 0x0000000820207981 */ /* 0x000f62000c1e1b00 */
[----:B------:R-:W-:-:S06]  /*0e90*/  IMAD.WIDE R30, R31, 0x8, R28 ;  /* 0x000000081f1e7825 */ /* 0x000fcc00078e021c */
[----:B------:R-:W5:Y:S01]  /*0ea0*/  LDG.E.64 R30, desc[UR8][R30.64] ;  /* 0x000000081e1e7981 */ /* 0x000f62000c1e1b00 */
[----:B--2---:R-:W-:Y:S01]  /*0eb0*/  DADD R36, R36, R34 ;  /* 0x0000000024247229 */ /* 0x004fe20000000022 */
[--C-:B------:R-:W-:Y:S02]  /*0ec0*/  IMAD.WIDE R34, R49, 0x8, R28.reuse ;  /* 0x0000000831227825 */ /* 0x100fe400078e021c */
[----:B------:R-:W2:Y:S05]  /*0ed0*/  LDG.E.CONSTANT R49, desc[UR8][R26.64+0xc] ;  /* 0x00000c081a317981 */ /* 0x000eaa000c1e9900 */
[----:B---3--:R-:W-:Y:S01]  /*0ee0*/  DADD R38, R36, R38 ;  /* 0x0000000024267229 */ /* 0x008fe20000000026 */
[----:B------:R-:W3:Y:S01]  /*0ef0*/  LDG.E.64 R34, desc[UR8][R34.64] ;  /* 0x0000000822227981 */ /* 0x000ee2000c1e1b00 */
[----:B------:R-:W-:-:S03]  /*0f00*/  IMAD.WIDE R36, R43, 0x8, R28 ;  /* 0x000000082b247825 */ /* 0x000fc600078e021c */
[----:B------:R-:W2:Y:S03]  /*0f10*/  LDG.E.CONSTANT R43, desc[UR8][R26.64+0x4] ;  /* 0x000004081a2b7981 */ /* 0x000ea6000c1e9900 */
[----:B----4-:R-:W-:Y:S01]  /*0f20*/  DADD R44, R38, R44 ;  /* 0x00000000262c7229 */ /* 0x010fe2000000002c */
[----:B------:R-:W4:Y:S01]  /*0f30*/  LDG.E.64 R36, desc[UR8][R36.64] ;  /* 0x0000000824247981 */ /* 0x000f22000c1e1b00 */
[----:B------:R-:W-:-:S03]  /*0f40*/  IMAD.WIDE R38, R47, 0x8, R28 ;  /* 0x000000082f267825 */ /* 0x000fc600078e021c */
[----:B------:R-:W4:Y:S04]  /*0f50*/  LDG.E.CONSTANT R47, desc[UR8][R26.64+0x10] ;  /* 0x000010081a2f7981 */ /* 0x000f28000c1e9900 */
[----:B------:R-:W4:Y:S01]  /*0f60*/  LDG.E.64 R38, desc[UR8][R38.64] ;  /* 0x0000000826267981 */ /* 0x000f22000c1e1b00 */
[----:B-----5:R-:W-:-:S03]  /*0f70*/  DADD R32, R44, R32 ;  /* 0x000000002c207229 */ /* 0x020fc60000000020 */
[----:B------:R-:W5:Y:S04]  /*0f80*/  LDG.E.CONSTANT R44, desc[UR8][R26.64+0x14] ;  /* 0x000014081a2c7981 */ /* 0x000f68000c1e9900 */
[----:B------:R-:W5:Y:S01]  /*0f90*/  LDG.E.CONSTANT R45, desc[UR8][R26.64+0x18] ;  /* 0x000018081a2d7981 */ /* 0x000f62000c1e9900 */
[----:B------:R-:W-:Y:S01]  /*0fa0*/  DADD R30, R32, R30 ;  /* 0x00000000201e7229 */ /* 0x000fe2000000001e */
[----:B------:R-:W-:-:S06]  /*0fb0*/  IMAD.WIDE R32, R53, 0x8, R28 ;  /* 0x0000000835207825 */ /* 0x000fcc00078e021c */
[----:B------:R-:W5:Y:S01]  /*0fc0*/  LDG.E.64 R32, desc[UR8][R32.64] ;  /* 0x0000000820207981 */ /* 0x000f62000c1e1b00 */
[----:B---3--:R-:W-:Y:S01]  /*0fd0*/  DADD R30, R30, R34 ;  /* 0x000000001e1e7229 */ /* 0x008fe20000000022 */
[----:B--2---:R-:W-:-:S07]  /*0fe0*/  IMAD.WIDE R34, R43, 0x8, R28 ;  /* 0x000000082b227825 */ /* 0x004fce00078e021c */
[----:B----4-:R-:W-:Y:S01]  /*0ff0*/  DADD R30, R30, R36 ;  /* 0x000000001e1e7229 */ /* 0x010fe20000000024 */
[----:B------:R-:W2:Y:S01]  /*1000*/  LDG.E.64 R34, desc[UR8][R34.64] ;  /* 0x0000000822227981 */ /* 0x000ea2000c1e1b00 */
[----:B------:R-:W-:-:S06]  /*1010*/  IMAD.WIDE R36, R51, 0x8, R28 ;  /* 0x0000000833247825 */ /* 0x000fcc00078e021c */
[----:B------:R-:W-:Y:S01]  /*1020*/  DADD R30, R30, R38 ;  /* 0x000000001e1e7229 */ /* 0x000fe20000000026 */
[----:B------:R-:W3:Y:S01]  /*1030*/  LDG.E.64 R36, desc[UR8][R36.64] ;  /* 0x0000000824247981 */ /* 0x000ee2000c1e1b00 */
[----:B------:R-:W-:-:S04]  /*1040*/  IMAD.WIDE R38, R49, 0x8, R28 ;  /* 0x0000000831267825 */ /* 0x000fc800078e021c */
[--C-:B------:R-:W-:Y:S02]  /*1050*/  IMAD.WIDE R50, R47, 0x8, R28.reuse ;  /* 0x000000082f327825 */ /* 0x100fe400078e021c */
[----:B------:R-:W4:Y:S02]  /*1060*/  LDG.E.64 R38, desc[UR8][R38.64] ;  /* 0x0000000826267981 */ /* 0x000f24000c1e1b00 */
[--C-:B-----5:R-:W-:Y:S02]  /*1070*/  IMAD.WIDE R52, R44, 0x8, R28.reuse ;  /* 0x000000082c347825 */ /* 0x120fe400078e021c */
[----:B------:R-:W5:Y:S02]  /*1080*/  LDG.E.64 R50, desc[UR8][R50.64] ;  /* 0x0000000832327981 */ /* 0x000f64000c1e1b00 */
[--C-:B------:R-:W-:Y:S02]  /*1090*/  IMAD.WIDE R44, R45, 0x8, R28.reuse ;  /* 0x000000082d2c7825 */ /* 0x100fe400078e021c */
[----:B------:R-:W5:Y:S02]  /*10a0*/  LDG.E.64 R52, desc[UR8][R52.64] ;  /* 0x0000000834347981 */ /* 0x000f64000c1e1b00 */
[----:B------:R-:W-:-:S02]  /*10b0*/  IMAD.WIDE R28, R48, 0x8, R28 ;  /* 0x00000008301c7825 */ /* 0x000fc400078e021c */
[----:B------:R-:W5:Y:S04]  /*10c0*/  LDG.E.64 R44, desc[UR8][R44.64] ;  /* 0x000000082c2c7981 */ /* 0x000f68000c1e1b00 */
[----:B------:R-:W5:Y:S01]  /*10d0*/  LDG.E.64 R28, desc[UR8][R28.64] ;  /* 0x000000081c1c7981 */ /* 0x000f62000c1e1b00 */
[----:B------:R-:W-:Y:S01]  /*10e0*/  DADD R30, R30, R32 ;  /* 0x000000001e1e7229 */ /* 0x000fe20000000020 */
[----:B------:R-:W-:-:S05]  /*10f0*/  VIADD R46, R46, 0x10 ;  /* 0x000000102e2e7836 */ /* 0x000fca0000000000 */
[----:B------:R-:W-:Y:S02]  /*1100*/  ISETP.NE.AND P0, PT, R46, RZ, PT ;  /* 0x000000ff2e00720c */ /* 0x000fe40003f05270 */
[----:B------:R-:W-:-:S04]  /*1110*/  IADD3 R26, P2, PT, R26, 0x40, RZ ;  /* 0x000000401a1a7810 */ /* 0x000fc80007f5e0ff */
[----:B------:R-:W-:Y:S01]  /*1120*/  IADD3.X R27, PT, PT, RZ, R27, RZ, P2, !PT ;  /* 0x0000001bff1b7210 */ /* 0x000fe200017fe4ff */
[----:B--2---:R-:W-:-:S08]  /*1130*/  DADD R30, R30, R34 ;  /* 0x000000001e1e7229 */ /* 0x004fd00000000022 */
[----:B---3--:R-:W-:-:S08]  /*1140*/  DADD R30, R30, R36 ;  /* 0x000000001e1e7229 */ /* 0x008fd00000000024 */
[----:B----4-:R-:W-:-:S08]  /*1150*/  DADD R30, R30, R38 ;  /* 0x000000001e1e7229 */ /* 0x010fd00000000026 */
[----:B-----5:R-:W-:-:S08]  /*1160*/  DADD R30, R30, R50 ;  /* 0x000000001e1e7229 */ /* 0x020fd00000000032 */
[----:B------:R-:W-:-:S08]  /*1170*/  DADD R30, R30, R52 ;  /* 0x000000001e1e7229 */ /* 0x000fd00000000034 */
[----:B------:R-:W-:-:S08]  /*1180*/  DADD R30, R30, R44 ;  /* 0x000000001e1e7229 */ /* 0x000fd0000000002c */
[----:B------:R-:W-:Y:S01]  /*1190*/  DADD R34, R30, R28 ;  /* 0x000000001e227229 */ /* 0x000fe2000000001c */
[----:B------:R-:W-:Y:S10]  /*11a0*/  @P0 BRA `(.L_x_11) ;  /* 0xfffffff800e80947 */ /* 0x000ff4000383ffff */
[----:B------:R-:W-:-:S07]  /*11b0*/  IMAD.U32 R43, RZ, RZ, UR18 ;  /* 0x00000012ff2b7e24 */ /* 0x000fce000f8e00ff */
.L_x_10:
[----:B------:R-:W-:-:S09]  /*11c0*/  UISETP.NE.AND UP0, UPT, UR16, URZ, UPT ;  /* 0x000000ff1000728c */ /* 0x000fd2000bf05270 */
[----:B------:R-:W-:Y:S05]  /*11d0*/  BRA.U !UP0, `(.L_x_12) ;  /* 0x00000005089c7547 */ /* 0x000fea000b800000 */
[----:B------:R-:W-:Y:S02]  /*11e0*/  UIADD3 UR6, UPT, UPT, UR16, -0x1, URZ ;  /* 0xffffffff10067890 */ /* 0x000fe4000fffe0ff */
[----:B------:R-:W-:Y:S02]  /*11f0*/  UISETP.NE.AND UP1, UPT, UR17, URZ, UPT ;  /* 0x000000ff1100728c */ /* 0x000fe4000bf25270 */
[----:B------:R-:W-:-:S09]  /*1200*/  UISETP.GE.U32.AND UP0, UPT, UR6, 0x7, UPT ;  /* 0x000000070600788c */ /* 0x000fd2000bf06070 */
[----:B------:R-:W-:Y:S05]  /*1210*/  BRA.U !UP0, `(.L_x_13) ;  /* 0x0000000108a87547 */ /* 0x000fea000b800000 */
[----:B------:R-:W0:Y:S01]  /*1220*/  LDC.64 R38, c[0x0][0x390] ;  /* 0x0000e400ff267b82 */ /* 0x000e220000000a00 */
[----:B------:R-:W1:Y:S01]  /*1230*/  LDCU.64 UR6, c[0x0][0x390] ;  /* 0x00007200ff0677ac */ /* 0x000e620008000a00 */
[C---:B------:R-:W-:Y:S01]  /*1240*/  IMAD.IADD R27, R0.reuse, 0x1, R43 ;  /* 0x00000001001b7824 */ /* 0x040fe200078e022b */
[----:B------:R-:W-:-:S03]  /*1250*/  IADD3 R26, P0, PT, R0, R43, RZ ;  /* 0x0000002b001a7210 */ /* 0x000fc60007f1e0ff */
[----:B0-----:R-:W-:-:S04]  /*1260*/  IMAD.WIDE.U32 R38, R27, 0x4, R38 ;  /* 0x000000041b267825 */ /* 0x001fc800078e0026 */
[----:B------:R-:W-:Y:S01]  /*1270*/  IMAD.X R27, RZ, RZ, RZ, P0 ;  /* 0x000000ffff1b7224 */ /* 0x000fe200000e06ff */
[C---:B-1----:R-:W-:Y:S01]  /*1280*/  LEA R50, P0, R26.reuse, UR6, 0x2 ;  /* 0x000000061a327c11 */ /* 0x042fe2000f8010ff */
[----:B------:R-:W2:Y:S03]  /*1290*/  LDG.E.CONSTANT R39, desc[UR8][R38.64] ;  /* 0x0000000826277981 */ /* 0x000ea6000c1e9900 */
[----:B------:R-:W-:Y:S02]  /*12a0*/  LEA.HI.X R51, R26, UR7, R27, 0x2, P0 ;  /* 0x000000071a337c11 */ /* 0x000fe400080f141b */
[----:B------:R-:W2:Y:S03]  /*12b0*/  LDC.64 R26, c[0x0][0x3a0] ;  /* 0x0000e800ff1a7b82 */ /* 0x000ea60000000a00 */
[----:B------:R-:W3:Y:S04]  /*12c0*/  LDG.E.CONSTANT R45, desc[UR8][R50.64+0x4] ;  /* 0x00000408322d7981 */ /* 0x000ee8000c1e9900 */
[----:B------:R-:W4:Y:S04]  /*12d0*/  LDG.E.CONSTANT R53, desc[UR8][R50.64+0x8] ;  /* 0x0000080832357981 */ /* 0x000f28000c1e9900 */
[----:B------:R-:W5:Y:S04]  /*12e0*/  LDG.E.CONSTANT R29, desc[UR8][R50.64+0xc] ;  /* 0x00000c08321d7981 */ /* 0x000f68000c1e9900 */
[----:B------:R-:W5:Y:S04]  /*12f0*/  LDG.E.CONSTANT R31, desc[UR8][R50.64+0x10] ;  /* 0x00001008321f7981 */ /* 0x000f68000c1e9900 */
[----:B------:R-:W5:Y:S04]  /*1300*/  LDG.E.CONSTANT R33, desc[UR8][R50.64+0x14] ;  /* 0x0000140832217981 */ /* 0x000f68000c1e9900 */
[----:B------:R-:W5:Y:S04]  /*1310*/  LDG.E.CONSTANT R37, desc[UR8][R50.64+0x18] ;  /* 0x0000180832257981 */ /* 0x000f68000c1e9900 */
[----:B------:R-:W5:Y:S01]  /*1320*/  LDG.E.CONSTANT R49, desc[UR8][R50.64+0x1c] ;  /* 0x00001c0832317981 */ /* 0x000f62000c1e9900 */
[----:B--2---:R-:W-:-:S06]  /*1330*/  IMAD.WIDE R46, R39, 0x8, R26 ;  /* 0x00000008272e7825 */ /* 0x004fcc00078e021a */
[----:B------:R-:W2:Y:S01]  /*1340*/  LDG.E.64 R46, desc[UR8][R46.64] ;  /* 0x000000082e2e7981 */ /* 0x000ea2000c1e1b00 */
[----:B---3--:R-:W-:-:S04]  /*1350*/  IMAD.WIDE R44, R45, 0x8, R26 ;  /* 0x000000082d2c7825 */ /* 0x008fc800078e021a */
[--C-:B----4-:R-:W-:Y:S02]  /*1360*/  IMAD.WIDE R38, R53, 0x8, R26.reuse ;  /* 0x0000000835267825 */ /* 0x110fe400078e021a */
[----:B------:R-:W3:Y:S02]  /*1370*/  LDG.E.64 R44, desc[UR8][R44.64] ;  /* 0x000000082c2c7981 */ /* 0x000ee4000c1e1b00 */
[--C-:B-----5:R-:W-:Y:S02]  /*1380*/  IMAD.WIDE R28, R29, 0x8, R26.reuse ;  /* 0x000000081d1c7825 */ /* 0x120fe400078e021a */
[----:B------:R-:W4:Y:S02]  /*1390*/  LDG.E.64 R38, desc[UR8][R38.64] ;  /* 0x0000000826267981 */ /* 0x000f24000c1e1b00 */
[--C-:B------:R-:W-:Y:S02]  /*13a0*/  IMAD.WIDE R30, R31, 0x8, R26.reuse ;  /* 0x000000081f1e7825 */ /* 0x100fe400078e021a */
[----:B------:R-:W5:Y:S02]  /*13b0*/  LDG.E.64 R28, desc[UR8][R28.64] ;  /* 0x000000081c1c7981 */ /* 0x000f64000c1e1b00 */
[----:B------:R-:W-:-:S02]  /*13c0*/  IMAD.WIDE R32, R33, 0x8, R26 ;  /* 0x0000000821207825 */ /* 0x000fc400078e021a */
[----:B------:R-:W5:Y:S02]  /*13d0*/  LDG.E.64 R30, desc[UR8][R30.64] ;  /* 0x000000081e1e7981 */ /* 0x000f64000c1e1b00 */
[--C-:B------:R-:W-:Y:S02]  /*13e0*/  IMAD.WIDE R36, R37, 0x8, R26.reuse ;  /* 0x0000000825247825 */ /* 0x100fe400078e021a */
[----:B------:R-:W5:Y:S02]  /*13f0*/  LDG.E.64 R32, desc[UR8][R32.64] ;  /* 0x0000000820207981 */ /* 0x000f64000c1e1b00 */
[----:B------:R-:W-:Y:S02]  /*1400*/  IMAD.WIDE R26, R49, 0x8, R26 ;  /* 0x00000008311a7825 */ /* 0x000fe400078e021a */
[----:B------:R-:W5:Y:S04]  /*1410*/  LDG.E.64 R36, desc[UR8][R36.64] ;  /* 0x0000000824247981 */ /* 0x000f68000c1e1b00 */
[----:B------:R-:W5:Y:S01]  /*1420*/  LDG.E.64 R26, desc[UR8][R26.64] ;  /* 0x000000081a1a7981 */ /* 0x000f62000c1e1b00 */
[----:B------:R-:W-:Y:S01]  /*1430*/  IADD3 R43, PT, PT, R43, 0x8, RZ ;  /* 0x000000082b2b7810 */ /* 0x000fe20007ffe0ff */
[----:B--2---:R-:W-:-:S08]  /*1440*/  DADD R46, R34, R46 ;  /* 0x00000000222e7229 */ /* 0x004fd0000000002e */
[----:B---3--:R-:W-:-:S08]  /*1450*/  DADD R44, R46, R44 ;  /* 0x000000002e2c7229 */ /* 0x008fd0000000002c */
[----:B----4-:R-:W-:-:S08]  /*1460*/  DADD R38, R44, R38 ;  /* 0x000000002c267229 */ /* 0x010fd00000000026 */
[----:B-----5:R-:W-:-:S08]  /*1470*/  DADD R28, R38, R28 ;  /* 0x00000000261c7229 */ /* 0x020fd0000000001c */
[----:B------:R-:W-:-:S08]  /*1480*/  DADD R28, R28, R30 ;  /* 0x000000001c1c7229 */ /* 0x000fd0000000001e */
[----:B------:R-:W-:-:S08]  /*1490*/  DADD R28, R28, R32 ;  /* 0x000000001c1c7229 */ /* 0x000fd00000000020 */
[----:B------:R-:W-:-:S08]  /*14a0*/  DADD R28, R28, R36 ;  /* 0x000000001c1c7229 */ /* 0x000fd00000000024 */
[----:B------:R-:W-:-:S11]  /*14b0*/  DADD R34, R28, R26 ;  /* 0x000000001c227229 */ /* 0x000fd6000000001a */
.L_x_13:
        /* <DEDUP_REMOVED lines=8> */
[----:B------:R-:W-:-:S05]  /*1540*/  IADD3 R28, P0, PT, R0, R43, RZ ;  /* 0x0000002b001c7210 */ /* 0x000fca0007f1e0ff */
[----:B------:R-:W2:Y:S01]  /*1550*/  LDC.64 R32, c[0x0][0x3a0] ;  /* 0x0000e800ff207b82 */ /* 0x000ea20000000a00 */
[----:B0-----:R-:W-:-:S04]  /*1560*/  IMAD.WIDE.U32 R38, R39, 0x4, R26 ;  /* 0x0000000427267825 */ /* 0x001fc800078e001a */
[----:B------:R-:W-:Y:S01]  /*1570*/  IMAD.X R27, RZ, RZ, RZ, P0 ;  /* 0x000000ffff1b7224 */ /* 0x000fe200000e06ff */
[C---:B-1----:R-:W-:Y:S01]  /*1580*/  LEA R36, P0, R28.reuse, UR6, 0x2 ;  /* 0x000000061c247c11 */ /* 0x042fe2000f8010ff */
[----:B------:R-:W2:Y:S03]  /*1590*/  LDG.E.CONSTANT R31, desc[UR8][R38.64] ;  /* 0x00000008261f7981 */ /* 0x000ea6000c1e9900 */
[----:B------:R-:W-:-:S05]  /*15a0*/  LEA.HI.X R37, R28, UR7, R27, 0x2, P0 ;  /* 0x000000071c257c11 */ /* 0x000fca00080f141b */
[----:B------:R-:W3:Y:S04]  /*15b0*/  LDG.E.CONSTANT R29, desc[UR8][R36.64+0x4] ;  /* 0x00000408241d7981 */ /* 0x000ee8000c1e9900 */
[----:B------:R-:W4:Y:S04]  /*15c0*/  LDG.E.CONSTANT R27, desc[UR8][R36.64+0x8] ;  /* 0x00000808241b7981 */ /* 0x000f28000c1e9900 */
[----:B------:R-:W5:Y:S01]  /*15d0*/  LDG.E.CONSTANT R45, desc[UR8][R36.64+0xc] ;  /* 0x00000c08242d7981 */ /* 0x000f62000c1e9900 */
[----:B--2---:R-:W-:-:S06]  /*15e0*/  IMAD.WIDE R30, R31, 0x8, R32 ;  /* 0x000000081f1e7825 */ /* 0x004fcc00078e0220 */
[----:B------:R-:W2:Y:S01]  /*15f0*/  LDG.E.64 R30, desc[UR8][R30.64] ;  /* 0x000000081e1e7981 */ /* 0x000ea2000c1e1b00 */
[----:B---3--:R-:W-:-:S04]  /*1600*/  IMAD.WIDE R28, R29, 0x8, R32 ;  /* 0x000000081d1c7825 */ /* 0x008fc800078e0220 */
[--C-:B----4-:R-:W-:Y:S02]  /*1610*/  IMAD.WIDE R26, R27, 0x8, R32.reuse ;  /* 0x000000081b1a7825 */ /* 0x110fe400078e0220 */
[----:B------:R-:W3:Y:S02]  /*1620*/  LDG.E.64 R28, desc[UR8][R28.64] ;  /* 0x000000081c1c7981 */ /* 0x000ee4000c1e1b00 */
[----:B-----5:R-:W-:Y:S02]  /*1630*/  IMAD.WIDE R32, R45, 0x8, R32 ;  /* 0x000000082d207825 */ /* 0x020fe400078e0220 */
[----:B------:R-:W4:Y:S04]  /*1640*/  LDG.E.64 R26, desc[UR8][R26.64] ;  /* 0x000000081a1a7981 */ /* 0x000f28000c1e1b00 */
[----:B------:R-:W5:Y:S01]  /*1650*/  LDG.E.64 R32, desc[UR8][R32.64] ;  /* 0x0000000820207981 */ /* 0x000f62000c1e1b00 */
[----:B------:R-:W-:Y:S01]  /*1660*/  VIADD R43, R43, 0x4 ;  /* 0x000000042b2b7836 */ /* 0x000fe20000000000 */
[----:B--2---:R-:W-:-:S08]  /*1670*/  DADD R34, R34, R30 ;  /* 0x0000000022227229 */ /* 0x004fd0000000001e */
[----:B---3--:R-:W-:-:S08]  /*1680*/  DADD R34, R34, R28 ;  /* 0x0000000022227229 */ /* 0x008fd0000000001c */
[----:B----4-:R-:W-:-:S08]  /*1690*/  DADD R34, R34, R26 ;  /* 0x0000000022227229 */ /* 0x010fd0000000001a */
[----:B-----5:R-:W-:-:S11]  /*16a0*/  DADD R34, R34, R32 ;  /* 0x0000000022227229 */ /* 0x020fd60000000020 */
.L_x_14:
[----:B------:R-:W-:Y:S05]  /*16b0*/  BRA.U !UP1, `(.L_x_12) ;  /* 0x0000000109647547 */ /* 0x000fea000b800000 */
[----:B------:R-:W0:Y:S01]  /*16c0*/  LDC.64 R28, c[0x0][0x390] ;  /* 0x0000e400ff1c7b82 */ /* 0x000e220000000a00 */
[----:B------:R-:W-:-:S05]  /*16d0*/  IADD3 R27, PT, PT, R0, R43, RZ ;  /* 0x0000002b001b7210 */ /* 0x000fca0007ffe0ff */
[----:B0-----:R-:W-:Y:S02]  /*16e0*/  IMAD.WIDE.U32 R28, R27, 0x4, R28 ;  /* 0x000000041b1c7825 */ /* 0x001fe400078e001c */
[----:B------:R-:W0:Y:S04]  /*16f0*/  LDC.64 R26, c[0x0][0x3a0] ;  /* 0x0000e800ff1a7b82 */ /* 0x000e280000000a00 */
[----:B------:R-:W0:Y:S01]  /*1700*/  LDG.E.CONSTANT R29, desc[UR8][R28.64] ;  /* 0x000000081c1d7981 */ /* 0x000e22000c1e9900 */
[----:B------:R-:W-:Y:S01]  /*1710*/  UISETP.NE.AND UP0, UPT, UR5, 0x1, UPT ;  /* 0x000000010500788c */ /* 0x000fe2000bf05270 */
[----:B0-----:R-:W-:-:S06]  /*1720*/  IMAD.WIDE R30, R29, 0x8, R26 ;  /* 0x000000081d1e7825 */ /* 0x001fcc00078e021a */
[----:B------:R-:W2:Y:S02]  /*1730*/  LDG.E.64 R30, desc[UR8][R30.64] ;  /* 0x000000081e1e7981 */ /* 0x000ea4000c1e1b00 */
[----:B--2---:R-:W-:Y:S01]  /*1740*/  DADD R34, R34, R30 ;  /* 0x0000000022227229 */ /* 0x004fe2000000001e */
[----:B------:R-:W-:Y:S10]  /*1750*/  BRA.U !UP0, `(.L_x_12) ;  /* 0x00000001083c7547 */ /* 0x000ff4000b800000 */
[----:B------:R-:W0:Y:S01]  /*1760*/  LDCU.64 UR6, c[0x0][0x390] ;  /* 0x00007200ff0677ac */ /* 0x000e220008000a00 */
[----:B------:R-:W-:Y:S01]  /*1770*/  IADD3 R0, P0, PT, R0, R43, RZ ;  /* 0x0000002b00007210 */ /* 0x000fe20007f1e0ff */
[----:B------:R-:W-:-:S04]  /*1780*/  UISETP.NE.AND UP0, UPT, UR5, 0x2, UPT ;  /* 0x000000020500788c */ /* 0x000fc8000bf05270 */
[----:B------:R-:W-:Y:S01]  /*1790*/  IMAD.X R29, RZ, RZ, RZ, P0 ;  /* 0x000000ffff1d7224 */ /* 0x000fe200000e06ff */
[----:B0-----:R-:W-:-:S04]  /*17a0*/  LEA R30, P0, R0, UR6, 0x2 ;  /* 0x00000006001e7c11 */ /* 0x001fc8000f8010ff */
[----:B------:R-:W-:Y:S02]  /*17b0*/  LEA.HI.X R31, R0, UR7, R29, 0x2, P0 ;  /* 0x00000007001f7c11 */ /* 0x000fe400080f141d */
[----:B------:R-:W-:-:S03]  /*17c0*/  PLOP3.LUT P0, PT, PT, PT, UP0, 0x80, 0x8 ;  /* 0x000000000008781c */ /* 0x000fc60003f0f008 */
[----:B------:R-:W2:Y:S10]  /*17d0*/  LDG.E.CONSTANT R29, desc[UR8][R30.64+0x4] ;  /* 0x000004081e1d7981 */ /* 0x000eb4000c1e9900 */
[----:B------:R-:W3:Y:S01]  /*17e0*/  @P0 LDG.E.CONSTANT R33, desc[UR8][R30.64+0x8] ;  /* 0x000008081e210981 */ /* 0x000ee2000c1e9900 */
[----:B--2---:R-:W-:-:S06]  /*17f0*/  IMAD.WIDE R28, R29, 0x8, R26 ;  /* 0x000000081d1c7825 */ /* 0x004fcc00078e021a */
[----:B------:R-:W2:Y:S01]  /*1800*/  LDG.E.64 R28, desc[UR8][R28.64] ;  /* 0x000000081c1c7981 */ /* 0x000ea2000c1e1b00 */
[----:B---3--:R-:W-:-:S06]  /*1810*/  @P0 IMAD.WIDE R26, R33, 0x8, R26 ;  /* 0x00000008211a0825 */ /* 0x008fcc00078e021a */
[----:B------:R-:W3:Y:S01]  /*1820*/  @P0 LDG.E.64 R26, desc[UR8][R26.64] ;  /* 0x000000081a1a0981 */ /* 0x000ee2000c1e1b00 */
[----:B--2---:R-:W-:-:S08]  /*1830*/  DADD R34, R34, R28 ;  /* 0x0000000022227229 */ /* 0x004fd0000000001c */
[----:B---3--:R-:W-:-:S11]  /*1840*/  @P0 DADD R34, R34, R26 ;  /* 0x0000000022220229 */ /* 0x008fd6000000001a */
.L_x_12:
[----:B------:R-:W0:Y:S01]  /*1850*/  LDC.64 R26, c[0x0][0x3a0] ;  /* 0x0000e800ff1a7b82 */ /* 0x000e220000000a00 */
[----:B------:R-:W1:Y:S01]  /*1860*/  LDCU UR6, c[0x0][0x3cc] ;  /* 0x00007980ff0677ac */ /* 0x000e620008000800 */
[----:B0-----:R-:W-:-:S05]  /*1870*/  IMAD.WIDE.U32 R26, R42, 0x8, R26 ;  /* 0x000000082a1a7825 */ /* 0x001fca00078e001a */
[----:B------:R0:W5:Y:S01]  /*1880*/  LDG.E.64 R30, desc[UR8][R26.64] ;  /* 0x000000081a1e7981 */ /* 0x000162000c1e1b00 */
[----:B-1----:R-:W-:-:S09]  /*1890*/  UISETP.NE.AND UP0, UPT, UR6, 0x4, UPT ;  /* 0x000000040600788c */ /* 0x002fd2000bf05270 */
[----:B0-----:R-:W-:Y:S05]  /*18a0*/  BRA.U !UP0, `(.L_x_15) ;  /* 0x0000000108747547 */ /* 0x001fea000b800000 */
[----:B------:R-:W-:-:S09]  /*18b0*/  UISETP.NE.AND UP0, UPT, UR6, 0x6, UPT ;  /* 0x000000060600788c */ /* 0x000fd2000bf05270 */
[----:B------:R-:W-:Y:S05]  /*18c0*/  BRA.U UP0, `(.L_x_16) ;  /* 0x0000000100707547 */ /* 0x000fea000b800000 */
[----:B------:R-:W0:Y:S01]  /*18d0*/  MUFU.RCP64H R13, 3 ;  /* 0x40080000000d7908 */ /* 0x000e220000001800 */
[----:B------:R-:W-:Y:S01]  /*18e0*/  IMAD.MOV.U32 R28, RZ, RZ, 0x0 ;  /* 0x00000000ff1c7424 */ /* 0x000fe200078e00ff */
[----:B------:R-:W-:Y:S01]  /*18f0*/  MOV R12, 0x1 ;  /* 0x00000001000c7802 */ /* 0x000fe20000000f00 */
[----:B------:R-:W-:Y:S01]  /*1900*/  IMAD.MOV.U32 R29, RZ, RZ, 0x3ff00000 ;  /* 0x3ff00000ff1d7424 */ /* 0x000fe200078e00ff */
[----:B-----5:R-:W-:Y:S01]  /*1910*/  DFMA R30, R30, -6, R34 ;  /* 0xc01800001e1e782b */ /* 0x020fe20000000022 */
[----:B------:R-:W-:Y:S07]  /*1920*/  BSSY.RECONVERGENT B3, `(.L_x_17) ;  /* 0x0000014000037945 */ /* 0x000fee0003800200 */
[----:B------:R-:W-:-:S02]  /*1930*/  DADD R30, R30, R30 ;  /* 0x000000001e1e7229 */ /* 0x000fc4000000001e */
[----:B0-----:R-:W-:-:S08]  /*1940*/  DFMA R26, R12, -3, R28 ;  /* 0xc00800000c1a782b */ /* 0x001fd0000000001c */
[----:B------:R-:W-:Y:S01]  /*1950*/  FSETP.GEU.AND P2, PT, |R31|, 6.5827683646048100446e-37, PT ;  /* 0x036000001f00780b */ /* 0x000fe20003f4e200 */
[----:B------:R-:W-:-:S08]  /*1960*/  DFMA R26, R26, R26, R26 ;  /* 0x0000001a1a1a722b */ /* 0x000fd0000000001a */
[----:B------:R-:W-:-:S08]  /*1970*/  DFMA R26, R12, R26, R12 ;  /* 0x0000001a0c1a722b */ /* 0x000fd0000000000c */
[----:B------:R-:W-:-:S08]  /*1980*/  DFMA R12, R26, -3, R28 ;  /* 0xc00800001a0c782b */ /* 0x000fd0000000001c */
[----:B------:R-:W-:-:S08]  /*1990*/  DFMA R12, R26, R12, R26 ;  /* 0x0000000c1a0c722b */ /* 0x000fd0000000001a */
[----:B------:R-:W-:-:S08]  /*19a0*/  DMUL R26, R30, R12 ;  /* 0x0000000c1e1a7228 */ /* 0x000fd00000000000 */
[----:B------:R-:W-:-:S08]  /*19b0*/  DFMA R28, R26, -3, R30 ;  /* 0xc00800001a1c782b */ /* 0x000fd0000000001e */
[----:B------:R-:W-:-:S10]  /*19c0*/  DFMA R12, R12, R28, R26 ;  /* 0x0000001c0c0c722b */ /* 0x000fd4000000001a */
[----:B------:R-:W-:-:S05]  /*19d0*/  FFMA R0, RZ, 2.125, R13 ;  /* 0x40080000ff007823 */ /* 0x000fca000000000d */
[----:B------:R-:W-:-:S13]  /*19e0*/  FSETP.GT.AND P0, PT, |R0|, 1.469367938527859385e-39, PT ;  /* 0x001000000000780b */ /* 0x000fda0003f04200 */
[----:B------:R-:W-:Y:S05]  /*19f0*/  @P0 BRA P2, `(.L_x_18) ;  /* 0x0000000000180947 */ /* 0x000fea0001000000 */
[----:B------:R-:W-:Y:S01]  /*1a00*/  IMAD.MOV.U32 R28, RZ, RZ, RZ ;  /* 0x000000ffff1c7224 */ /* 0x000fe200078e00ff */
[----:B------:R-:W-:Y:S01]  /*1a10*/  MOV R0, 0x1a40 ;  /* 0x00001a4000007802 */ /* 0x000fe20000000f00 */
[----:B------:R-:W-:-:S07]  /*1a20*/  IMAD.MOV.U32 R29, RZ, RZ, 0x40080000 ;  /* 0x40080000ff1d7424 */ /* 0x000fce00078e00ff */
[----:B------:R-:W-:Y:S05]  /*1a30*/  CALL.REL.NOINC `($__internal_0_$__cuda_sm20_div_rn_f64_full) ;  /* 0x0000004400ec7944 */ /* 0x000fea0003c00000 */
[----:B------:R-:W-:Y:S01]  /*1a40*/  IMAD.MOV.U32 R12, RZ, RZ, R44 ;  /* 0x000000ffff0c7224 */ /* 0x000fe200078e002c */
[----:B------:R-:W-:-:S07]  /*1a50*/  MOV R13, R45 ;  /* 0x0000002d000d7202 */ /* 0x000fce0000000f00 */
.L_x_18:
[----:B------:R-:W-:Y:S05]  /*1a60*/  BSYNC.RECONVERGENT B3 ;  /* 0x0000000000037941 */ /* 0x000fea0003800200 */
.L_x_17:
[----:B------:R-:W-:Y:S05]  /*1a70*/  BRA `(.L_x_16) ;  /* 0x0000000000047947 */ /* 0x000fea0003800000 */
.L_x_15:
[----:B-----5:R-:W-:-:S11]  /*1a80*/  DFMA R12, R30, -4, R34 ;  /* 0xc01000001e0c782b */ /* 0x020fd60000000022 */
.L_x_16:
[----:B------:R-:W0:Y:S01]  /*1a90*/  LDC.64 R26, c[0x0][0x3a8] ;  /* 0x0000ea00ff1a7b82 */ /* 0x000e220000000a00 */
[----:B------:R-:W1:Y:S01]  /*1aa0*/  LDCU UR6, c[0x0][0x3c0] ;  /* 0x00007800ff0677ac */ /* 0x000e620008000800 */
[----:B0-----:R-:W-:-:S04]  /*1ab0*/  IMAD.WIDE.U32 R26, R42, 0x8, R26 ;  /* 0x000000082a1a7825 */ /* 0x001fc800078e001a */
[----:B------:R-:W-:Y:S01]  /*1ac0*/  VIADD R42, R42, UR4 ;  /* 0x000000042a2a7c36 */ /* 0x000fe20008000000 */
[----:B------:R0:W-:Y:S04]  /*1ad0*/  STG.E.64 desc[UR8][R26.64], R12 ;  /* 0x0000000c1a007986 */ /* 0x0001e8000c101b08 */
[----:B-1----:R-:W-:-:S13]  /*1ae0*/  ISETP.GE.AND P0, PT, R42, UR6, PT ;  /* 0x000000062a007c0c */ /* 0x002fda000bf06270 */
[----:B0-----:R-:W-:Y:S05]  /*1af0*/  @!P0 BRA `(.L_x_19) ;  /* 0xfffffff000648947 */ /* 0x001fea000383ffff */
[----:B------:R-:W-:Y:S05]  /*1b00*/  BRA `(.L_x_8) ;  /* 0x0000001400407947 */ /* 0x000fea0003800000 */
.L_x_9:
[----:B------:R-:W0:Y:S01]  /*1b10*/  LDCU UR6, c[0x0][0x3cc] ;  /* 0x00007980ff0677ac */ /* 0x000e220008000800 */
[----:B------:R-:W-:-:S04]  /*1b20*/  IMAD.U32 R43, RZ, RZ, UR4 ;  /* 0x00000004ff2b7e24 */ /* 0x000fc8000f8e00ff */
[----:B------:R-:W-:Y:S01]  /*1b30*/  IMAD.WIDE R42, R43, 0x8, R40 ;  /* 0x000000082b2a7825 */ /* 0x000fe200078e0228 */
[----:B0-----:R-:W-:-:S09]  /*1b40*/  UISETP.NE.AND UP0, UPT, UR6, 0x6, UPT ;  /* 0x000000060600788c */ /* 0x001fd2000bf05270 */
[----:B------:R-:W-:Y:S05]  /*1b50*/  BRA.U !UP0, `(.L_x_20) ;  /* 0x0000000508687547 */ /* 0x000fea000b800000 */
[----:B------:R-:W-:Y:S01]  /*1b60*/  UISETP.NE.AND UP0, UPT, UR6, 0x4, UPT ;  /* 0x000000040600788c */ /* 0x000fe2000bf05270 */
[----:B------:R-:W-:Y:S08]  /*1b70*/  BSSY.RECONVERGENT B2, `(.L_x_21) ;  /* 0x0000057000027945 */ /* 0x000ff00003800200 */
[----:B------:R-:W-:Y:S05]  /*1b80*/  BRA.U UP0, `(.L_x_22) ;  /* 0x0000000100d87547 */ /* 0x000fea000b800000 */
[----:B------:R-:W-:Y:S01]  /*1b90*/  ISETP.NE.AND P0, PT, R11, RZ, PT ;  /* 0x000000ff0b00720c */ /* 0x000fe20003f05270 */
[----:B------:R-:W-:Y:S01]  /*1ba0*/  BSSY.RECONVERGENT B3, `(.L_x_23) ;  /* 0x0000013000037945 */ /* 0x000fe20003800200 */
[----:B------:R-:W-:-:S11]  /*1bb0*/  IMAD.MOV.U32 R35, RZ, RZ, R2 ;  /* 0x000000ffff237224 */ /* 0x000fd600078e0002 */
[----:B------:R-:W-:Y:S05]  /*1bc0*/  @!P0 BRA `(.L_x_24) ;  /* 0x0000000000408947 */ /* 0x000fea0003800000 */
[----:B------:R-:W2:Y:S01]  /*1bd0*/  LDG.E.64 R12, desc[UR8][R24.64] ;  /* 0x00000008180c7981 */ /* 0x000ea2000c1e1b00 */
[----:B------:R-:W-:Y:S02]  /*1be0*/  ISETP.NE.AND P0, PT, R11, 0x1, PT ;  /* 0x000000010b00780c */ /* 0x000fe40003f05270 */
[----:B------:R-:W-:Y:S01]  /*1bf0*/  MOV R35, R3 ;  /* 0x0000000300237202 */ /* 0x000fe20000000f00 */
[----:B--2---:R-:W-:-:S07]  /*1c00*/  DFMA R12, R12, -4, RZ ;  /* 0xc01000000c0c782b */ /* 0x004fce00000000ff */
[----:B------:R0:W-:Y:S03]  /*1c10*/  STG.E.64 desc[UR8][R20.64], R12 ;  /* 0x0000000c14007986 */ /* 0x0001e6000c101b08 */
[----:B------:R-:W-:Y:S05]  /*1c20*/  @!P0 BRA `(.L_x_24) ;  /* 0x0000000000288947 */ /* 0x000fea0003800000 */
[----:B0-----:R-:W2:Y:S01]  /*1c30*/  LDG.E.64 R12, desc[UR8][R16.64] ;  /* 0x00000008100c7981 */ /* 0x001ea2000c1e1b00 */
[----:B------:R-:W-:Y:S01]  /*1c40*/  ISETP.NE.AND P0, PT, R11, 0x2, PT ;  /* 0x000000020b00780c */ /* 0x000fe20003f05270 */
[----:B------:R-:W-:Y:S01]  /*1c50*/  IMAD.MOV.U32 R35, RZ, RZ, R7 ;  /* 0x000000ffff237224 */ /* 0x000fe200078e0007 */
[----:B--2---:R-:W-:-:S07]  /*1c60*/  DFMA R12, R12, -4, RZ ;  /* 0xc01000000c0c782b */ /* 0x004fce00000000ff */
[----:B------:R1:W-:Y:S04]  /*1c70*/  STG.E.64 desc[UR8][R40.64], R12 ;  /* 0x0000000c28007986 */ /* 0x0003e8000c101b08 */
[----:B------:R-:W-:Y:S05]  /*1c80*/  @!P0 BRA `(.L_x_24) ;  /* 0x0000000000108947 */ /* 0x000fea0003800000 */
[----:B-1----:R-:W2:Y:S01]  /*1c90*/  LDG.E.64 R12, desc[UR8][R14.64] ;  /* 0x000000080e0c7981 */ /* 0x002ea2000c1e1b00 */
[----:B------:R-:W-:Y:S01]  /*1ca0*/  IMAD.MOV.U32 R35, RZ, RZ, R9 ;  /* 0x000000ffff237224 */ /* 0x000fe200078e0009 */
[----:B--2---:R-:W-:-:S07]  /*1cb0*/  DFMA R12, R12, -4, RZ ;  /* 0xc01000000c0c782b */ /* 0x004fce00000000ff */
[----:B------:R2:W-:Y:S04]  /*1cc0*/  STG.E.64 desc[UR8][R42.64], R12 ;  /* 0x0000000c2a007986 */ /* 0x0005e8000c101b08 */
.L_x_24:
[----:B------:R-:W-:Y:S05]  /*1cd0*/  BSYNC.RECONVERGENT B3 ;  /* 0x0000000000037941 */ /* 0x000fea0003800200 */
.L_x_23:
[----:B------:R-:W-:-:S13]  /*1ce0*/  ISETP.GE.U32.AND P0, PT, R4, 0x3, PT ;  /* 0x000000030400780c */ /* 0x000fda0003f06070 */
[----:B------:R-:W-:Y:S05]  /*1cf0*/  @!P0 BRA `(.L_x_25) ;  /* 0x0000000000f88947 */ /* 0x000fea0003800000 */
[----:B------:R-:W-:Y:S01]  /*1d00*/  BSSY.RECONVERGENT B3, `(.L_x_26) ;  /* 0x000001d000037945 */ /* 0x000fe20003800200 */
.L_x_27:
[----:B0123--:R-:W0:Y:S08]  /*1d10*/  LDC.64 R12, c[0x0][0x3a0] ;  /* 0x0000e800ff0c7b82 */ /* 0x00fe300000000a00 */
[----:B------:R-:W1:Y:S01]  /*1d20*/  LDC.64 R28, c[0x0][0x3a8] ;  /* 0x0000ea00ff1c7b82 */ /* 0x000e620000000a00 */
[----:B0-----:R-:W-:-:S06]  /*1d30*/  IMAD.WIDE.U32 R30, R35, 0x8, R12 ;  /* 0x00000008231e7825 */ /* 0x001fcc00078e000c */
[----:B------:R-:W2:Y:S01]  /*1d40*/  LDG.E.64 R30, desc[UR8][R30.64] ;  /* 0x000000081e1e7981 */ /* 0x000ea2000c1e1b00 */
[C---:B------:R-:W-:Y:S02]  /*1d50*/  VIADD R43, R35.reuse, UR4 ;  /* 0x00000004232b7c36 */ /* 0x040fe40008000000 */
[----:B-1----:R-:W-:-:S04]  /*1d60*/  IMAD.WIDE.U32 R34, R35, 0x8, R28 ;  /* 0x0000000823227825 */ /* 0x002fc800078e001c */
[----:B------:R-:W-:Y:S01]  /*1d70*/  IMAD.WIDE.U32 R36, R43, 0x8, R12 ;  /* 0x000000082b247825 */ /* 0x000fe200078e000c */
[----:B--2---:R-:W-:-:S07]  /*1d80*/  DFMA R32, R30, -4, RZ ;  /* 0xc01000001e20782b */ /* 0x004fce00000000ff */
[----:B------:R0:W-:Y:S04]  /*1d90*/  STG.E.64 desc[UR8][R34.64], R32 ;  /* 0x0000002022007986 */ /* 0x0001e8000c101b08 */
[----:B------:R-:W2:Y:S01]  /*1da0*/  LDG.E.64 R36, desc[UR8][R36.64] ;  /* 0x0000000824247981 */ /* 0x000ea2000c1e1b00 */
[C---:B------:R-:W-:Y:S01]  /*1db0*/  IADD3 R47, PT, PT, R43.reuse, UR4, RZ ;  /* 0x000000042b2f7c10 */ /* 0x040fe2000fffe0ff */
[----:B------:R-:W-:-:S04]  /*1dc0*/  IMAD.WIDE.U32 R42, R43, 0x8, R28 ;  /* 0x000000082b2a7825 */ /* 0x000fc800078e001c */
[----:B------:R-:W-:Y:S01]  /*1dd0*/  IMAD.WIDE.U32 R30, R47, 0x8, R12 ;  /* 0x000000082f1e7825 */ /* 0x000fe200078e000c */
[----:B--2---:R-:W-:-:S07]  /*1de0*/  DFMA R38, R36, -4, RZ ;  /* 0xc01000002426782b */ /* 0x004fce00000000ff */
[----:B------:R3:W-:Y:S04]  /*1df0*/  STG.E.64 desc[UR8][R42.64], R38 ;  /* 0x000000262a007986 */ /* 0x0007e8000c101b08 */
[----:B------:R-:W2:Y:S01]  /*1e00*/  LDG.E.64 R30, desc[UR8][R30.64] ;  /* 0x000000081e1e7981 */ /* 0x000ea2000c1e1b00 */
[C---:B------:R-:W-:Y:S02]  /*1e10*/  VIADD R49, R47.reuse, UR4 ;  /* 0x000000042f317c36 */ /* 0x040fe40008000000 */
[----:B------:R-:W-:-:S04]  /*1e20*/  IMAD.WIDE.U32 R46, R47, 0x8, R28 ;  /* 0x000000082f2e7825 */ /* 0x000fc800078e001c */
[----:B------:R-:W-:Y:S01]  /*1e30*/  IMAD.WIDE.U32 R12, R49, 0x8, R12 ;  /* 0x00000008310c7825 */ /* 0x000fe200078e000c */
[----:B--2---:R-:W-:-:S07]  /*1e40*/  DFMA R44, R30, -4, RZ ;  /* 0xc01000001e2c782b */ /* 0x004fce00000000ff */
[----:B------:R3:W-:Y:S04]  /*1e50*/  STG.E.64 desc[UR8][R46.64], R44 ;  /* 0x0000002c2e007986 */ /* 0x0007e8000c101b08 */
[----:B------:R-:W2:Y:S01]  /*1e60*/  LDG.E.64 R12, desc[UR8][R12.64] ;  /* 0x000000080c0c7981 */ /* 0x000ea2000c1e1b00 */
[----:B------:R-:W-:-:S04]  /*1e70*/  IMAD.WIDE.U32 R28, R49, 0x8, R28 ;  /* 0x00000008311c7825 */ /* 0x000fc800078e001c */
[----:B0-----:R-:W-:-:S05]  /*1e80*/  VIADD R35, R49, UR4 ;  /* 0x0000000431237c36 */ /* 0x001fca0008000000 */
[----:B------:R-:W-:Y:S01]  /*1e90*/  ISETP.GE.AND P0, PT, R35, R27, PT ;  /* 0x0000001b2300720c */ /* 0x000fe20003f06270 */
[----:B--2---:R-:W-:-:S07]  /*1ea0*/  DFMA R12, R12, -4, RZ ;  /* 0xc01000000c0c782b */ /* 0x004fce00000000ff */
[----:B------:R3:W-:Y:S05]  /*1eb0*/  STG.E.64 desc[UR8][R28.64], R12 ;  /* 0x0000000c1c007986 */ /* 0x0007ea000c101b08 */
[----:B------:R-:W-:Y:S05]  /*1ec0*/  @!P0 BRA `(.L_x_27) ;  /* 0xfffffffc00908947 */ /* 0x000fea000383ffff */
[----:B------:R-:W-:Y:S05]  /*1ed0*/  BSYNC.RECONVERGENT B3 ;  /* 0x0000000000037941 */ /* 0x000fea0003800200 */
.L_x_26:
[----:B------:R-:W-:Y:S05]  /*1ee0*/  BRA `(.L_x_25) ;  /* 0x00000000007c7947 */ /* 0x000fea0003800000 */
.L_x_22:
[----:B------:R-:W-:Y:S01]  /*1ef0*/  ISETP.NE.AND P0, PT, R11, RZ, PT ;  /* 0x000000ff0b00720c */ /* 0x000fe20003f05270 */
[----:B------:R-:W-:Y:S01]  /*1f00*/  BSSY.RECONVERGENT B3, `(.L_x_28) ;  /* 0x000000d000037945 */ /* 0x000fe20003800200 */
[----:B------:R-:W-:Y:S01]  /*1f10*/  ISETP.GE.U32.AND P2, PT, R4, 0x3, PT ;  /* 0x000000030400780c */ /* 0x000fe20003f46070 */
[----:B------:R-:W-:-:S10]  /*1f20*/  IMAD.MOV.U32 R0, RZ, RZ, R2 ;  /* 0x000000ffff007224 */ /* 0x000fd400078e0002 */
[----:B------:R-:W-:Y:S05]  /*1f30*/  @!P0 BRA `(.L_x_29) ;  /* 0x0000000000248947 */ /* 0x000fea0003800000 */
[----:B------:R0:W-:Y:S01]  /*1f40*/  STG.E.64 desc[UR8][R20.64], R12 ;  /* 0x0000000c14007986 */ /* 0x0001e2000c101b08 */
[----:B------:R-:W-:Y:S02]  /*1f50*/  ISETP.NE.AND P0, PT, R11, 0x1, PT ;  /* 0x000000010b00780c */ /* 0x000fe40003f05270 */
[----:B------:R-:W-:-:S11]  /*1f60*/  MOV R0, R3 ;  /* 0x0000000300007202 */ /* 0x000fd60000000f00 */
[----:B0-----:R-:W-:Y:S05]  /*1f70*/  @!P0 BRA `(.L_x_29) ;  /* 0x0000000000148947 */ /* 0x001fea0003800000 */
[----:B------:R-:W-:Y:S01]  /*1f80*/  ISETP.NE.AND P0, PT, R11, 0x2, PT ;  /* 0x000000020b00780c */ /* 0x000fe20003f05270 */
[----:B------:R0:W-:Y:S01]  /*1f90*/  STG.E.64 desc[UR8][R40.64], R12 ;  /* 0x0000000c28007986 */ /* 0x0001e2000c101b08 */
[----:B------:R-:W-:-:S11]  /*1fa0*/  IMAD.MOV.U32 R0, RZ, RZ, R7 ;  /* 0x000000ffff007224 */ /* 0x000fd600078e0007 */
[----:B------:R0:W-:Y:S01]  /*1fb0*/  @P0 STG.E.64 desc[UR8][R42.64], R12 ;  /* 0x0000000c2a000986 */ /* 0x0001e2000c101b08 */
[----:B------:R-:W-:-:S07]  /*1fc0*/  @P0 IMAD.MOV.U32 R0, RZ, RZ, R9 ;  /* 0x000000ffff000224 */ /* 0x000fce00078e0009 */
.L_x_29:
[----:B------:R-:W-:Y:S05]  /*1fd0*/  BSYNC.RECONVERGENT B3 ;  /* 0x0000000000037941 */ /* 0x000fea0003800200 */
.L_x_28:
[----:B------:R-:W-:Y:S05]  /*1fe0*/  @!P2 BRA `(.L_x_25) ;  /* 0x00000000003ca947 */ /* 0x000fea0003800000 */
.L_x_30:
[----:B------:R-:W1:Y:S01]  /*1ff0*/  LDC.64 R28, c[0x0][0x3a8] ;  /* 0x0000ea00ff1c7b82 */ /* 0x000e620000000a00 */
[----:B------:R-:W-:-:S05]  /*2000*/  VIADD R33, R0, UR4 ;  /* 0x0000000400217c36 */ /* 0x000fca0008000000 */
[----:B------:R-:W-:-:S05]  /*2010*/  IADD3 R35, PT, PT, R33, UR4, RZ ;  /* 0x0000000421237c10 */ /* 0x000fca000fffe0ff */
[----:B------:R-:W-:Y:S02]  /*2020*/  VIADD R37, R35, UR4 ;  /* 0x0000000423257c36 */ /* 0x000fe40008000000 */
[----:B-1----:R-:W-:-:S04]  /*2030*/  IMAD.WIDE.U32 R30, R0, 0x8, R28 ;  /* 0x00000008001e7825 */ /* 0x002fc800078e001c */
[--C-:B------:R-:W-:Y:S01]  /*2040*/  IMAD.WIDE.U32 R32, R33, 0x8, R28.reuse ;  /* 0x0000000821207825 */ /* 0x100fe200078e001c */
[----:B------:R1:W-:Y:S03]  /*2050*/  STG.E.64 desc[UR8][R30.64], R12 ;  /* 0x0000000c1e007986 */ /* 0x0003e6000c101b08 */
[--C-:B------:R-:W-:Y:S01]  /*2060*/  IMAD.WIDE.U32 R34, R35, 0x8, R28.reuse ;  /* 0x0000000823227825 */ /* 0x100fe200078e001c */
[----:B------:R1:W-:Y:S03]  /*2070*/  STG.E.64 desc[UR8][R32.64], R12 ;  /* 0x0000000c20007986 */ /* 0x0003e6000c101b08 */
[C---:B------:R-:W-:Y:S01]  /*2080*/  IMAD.WIDE.U32 R28, R37.reuse, 0x8, R28 ;  /* 0x00000008251c7825 */ /* 0x040fe200078e001c */
[----:B------:R1:W-:Y:S03]  /*2090*/  STG.E.64 desc[UR8][R34.64], R12 ;  /* 0x0000000c22007986 */ /* 0x0003e6000c101b08 */
[----:B------:R-:W-:Y:S01]  /*20a0*/  VIADD R0, R37, UR4 ;  /* 0x0000000425007c36 */ /* 0x000fe20008000000 */
[----:B------:R1:W-:Y:S04]  /*20b0*/  STG.E.64 desc[UR8][R28.64], R12 ;  /* 0x0000000c1c007986 */ /* 0x0003e8000c101b08 */
[----:B------:R-:W-:-:S13]  /*20c0*/  ISETP.GE.AND P0, PT, R0, R27, PT ;  /* 0x0000001b0000720c */ /* 0x000fda0003f06270 */
[----:B-1----:R-:W-:Y:S05]  /*20d0*/  @!P0 BRA `(.L_x_30) ;  /* 0xfffffffc00c48947 */ /* 0x002fea000383ffff */
.L_x_25:
[----:B------:R-:W-:Y:S05]  /*20e0*/  BSYNC.RECONVERGENT B2 ;  /* 0x0000000000027941 */ /* 0x000fea0003800200 */
.L_x_21:
[----:B------:R-:W-:Y:S05]  /*20f0*/  BRA `(.L_x_8) ;  /* 0x0000000c00c47947 */ /* 0x000fea0003800000 */
.L_x_20:
[----:B------:R-:W-:Y:S01]  /*2100*/  ISETP.NE.AND P0, PT, R11, RZ, PT ;  /* 0x000000ff0b00720c */ /* 0x000fe20003f05270 */
[----:B------:R-:W-:Y:S01]  /*2110*/  BSSY.RECONVERGENT B3, `(.L_x_31) ;  /* 0x0000064000037945 */ /* 0x000fe20003800200 */
[----:B------:R-:W-:-:S11]  /*2120*/  IMAD.MOV.U32 R49, RZ, RZ, R2 ;  /* 0x000000ffff317224 */ /* 0x000fd600078e0002 */
[----:B------:R-:W-:Y:S05]  /*2130*/  @!P0 BRA `(.L_x_32) ;  /* 0x0000000400848947 */ /* 0x000fea0003800000 */
[----:B------:R-:W2:Y:S01]  /*2140*/  LDG.E.64 R12, desc[UR8][R24.64] ;  /* 0x00000008180c7981 */ /* 0x000ea2000c1e1b00 */
[----:B------:R-:W0:Y:S01]  /*2150*/  MUFU.RCP64H R27, 3 ;  /* 0x40080000001b7908 */ /* 0x000e220000001800 */
[----:B------:R-:W-:Y:S02]  /*2160*/  HFMA2 R28, -RZ, RZ, 0, 0 ;  /* 0x00000000ff1c7431 */ /* 0x000fe400000001ff */
[----:B------:R-:W-:Y:S01]  /*2170*/  IMAD.MOV.U32 R29, RZ, RZ, 0x3ff00000 ;  /* 0x3ff00000ff1d7424 */ /* 0x000fe200078e00ff */
[----:B------:R-:W-:Y:S01]  /*2180*/  BSSY.RECONVERGENT B4, `(.L_x_33) ;  /* 0x0000017000047945 */ /* 0x000fe20003800200 */
[----:B------:R-:W-:Y:S01]  /*2190*/  IMAD.MOV.U32 R26, RZ, RZ, 0x1 ;  /* 0x00000001ff1a7424 */ /* 0x000fe200078e00ff */
[----:B------:R-:W-:-:S05]  /*21a0*/  ISETP.NE.AND P5, PT, R11, 0x1, PT ;  /* 0x000000010b00780c */ /* 0x000fca0003fa5270 */
[----:B0-----:R-:W-:-:S08]  /*21b0*/  DFMA R30, R26, -3, R28 ;  /* 0xc00800001a1e782b */ /* 0x001fd0000000001c */
[----:B------:R-:W-:-:S08]  /*21c0*/  DFMA R30, R30, R30, R30 ;  /* 0x0000001e1e1e722b */ /* 0x000fd0000000001e */
[----:B------:R-:W-:-:S08]  /*21d0*/  DFMA R26, R26, R30, R26 ;  /* 0x0000001e1a1a722b */ /* 0x000fd0000000001a */
[----:B------:R-:W-:-:S08]  /*21e0*/  DFMA R28, R26, -3, R28 ;  /* 0xc00800001a1c782b */ /* 0x000fd0000000001c */
[----:B------:R-:W-:Y:S02]  /*21f0*/  DFMA R28, R26, R28, R26 ;  /* 0x0000001c1a1c722b */ /* 0x000fe4000000001a */
[----:B--2---:R-:W-:-:S08]  /*2200*/  DFMA R12, R12, -6, RZ ;  /* 0xc01800000c0c782b */ /* 0x004fd000000000ff */
[----:B------:R-:W-:-:S08]  /*2210*/  DADD R30, R12, R12 ;  /* 0x000000000c1e7229 */ /* 0x000fd0000000000c */
[----:B------:R-:W-:Y:S02]  /*2220*/  DMUL R26, R28, R30 ;  /* 0x0000001e1c1a7228 */ /* 0x000fe40000000000 */
[----:B------:R-:W-:-:S06]  /*2230*/  FSETP.GEU.AND P2, PT, |R31|, 6.5827683646048100446e-37, PT ;  /* 0x036000001f00780b */ /* 0x000fcc0003f4e200 */
[----:B------:R-:W-:-:S08]  /*2240*/  DFMA R12, R26, -3, R30 ;  /* 0xc00800001a0c782b */ /* 0x000fd0000000001e */
[----:B------:R-:W-:-:S10]  /*2250*/  DFMA R26, R28, R12, R26 ;  /* 0x0000000c1c1a722b */ /* 0x000fd4000000001a */
[----:B------:R-:W-:-:S05]  /*2260*/  FFMA R0, RZ, 2.125, R27 ;  /* 0x40080000ff007823 */ /* 0x000fca000000001b */
[----:B------:R-:W-:-:S13]  /*2270*/  FSETP.GT.AND P0, PT, |R0|, 1.469367938527859385e-39, PT ;  /* 0x001000000000780b */ /* 0x000fda0003f04200 */
[----:B------:R-:W-:Y:S05]  /*2280*/  @P0 BRA P2, `(.L_x_34) ;  /* 0x0000000000180947 */ /* 0x000fea0001000000 */
[----:B------:R-:W-:Y:S01]  /*2290*/  IMAD.MOV.U32 R28, RZ, RZ, RZ ;  /* 0x000000ffff1c7224 */ /* 0x000fe200078e00ff */
[----:B------:R-:W-:Y:S02]  /*22a0*/  MOV R29, 0x40080000 ;  /* 0x40080000001d7802 */ /* 0x000fe40000000f00 */
[----:B------:R-:W-:-:S07]  /*22b0*/  MOV R0, 0x22d0 ;  /* 0x000022d000007802 */ /* 0x000fce0000000f00 */
[----:B------:R-:W-:Y:S05]  /*22c0*/  CALL.REL.NOINC `($__internal_0_$__cuda_sm20_div_rn_f64_full) ;  /* 0x0000003c00c87944 */ /* 0x000fea0003c00000 */
[----:B------:R-:W-:Y:S02]  /*22d0*/  IMAD.MOV.U32 R26, RZ, RZ, R44 ;  /* 0x000000ffff1a7224 */ /* 0x000fe400078e002c */
[----:B------:R-:W-:-:S07]  /*22e0*/  IMAD.MOV.U32 R27, RZ, RZ, R45 ;  /* 0x000000ffff1b7224 */ /* 0x000fce00078e002d */
.L_x_34:
[----:B------:R-:W-:Y:S05]  /*22f0*/  BSYNC.RECONVERGENT B4 ;  /* 0x0000000000047941 */ /* 0x000fea0003800200 */
.L_x_33:
[----:B------:R0:W-:Y:S01]  /*2300*/  STG.E.64 desc[UR8][R20.64], R26 ;  /* 0x0000001a14007986 */ /* 0x0001e2000c101b08 */
[----:B------:R-:W-:Y:S01]  /*2310*/  IMAD.MOV.U32 R12, RZ, RZ, R26 ;  /* 0x000000ffff0c7224 */ /* 0x000fe200078e001a */
[----:B------:R-:W-:Y:S01]  /*2320*/  MOV R13, R27 ;  /* 0x0000001b000d7202 */ /* 0x000fe20000000f00 */
[----:B------:R-:W-:Y:S01]  /*2330*/  IMAD.MOV.U32 R49, RZ, RZ, R3 ;  /* 0x000000ffff317224 */ /* 0x000fe200078e0003 */
[----:B------:R-:W-:Y:S06]  /*2340*/  @!P5 BRA `(.L_x_32) ;  /* 0x000000040000d947 */ /* 0x000fec0003800000 */
[----:B------:R-:W2:Y:S01]  /*2350*/  LDG.E.64 R12, desc[UR8][R16.64] ;  /* 0x00000008100c7981 */ /* 0x000ea2000c1e1b00 */
[----:B0-----:R-:W0:Y:S01]  /*2360*/  MUFU.RCP64H R27, 3 ;  /* 0x40080000001b7908 */ /* 0x001e220000001800 */
[----:B------:R-:W-:Y:S02]  /*2370*/  HFMA2 R26, -RZ, RZ, 0, 5.9604644775390625e-08 ;  /* 0x00000001ff1a7431 */ /* 0x000fe400000001ff */
        /* <DEDUP_REMOVED lines=24> */
.L_x_36:
[----:B------:R-:W-:Y:S05]  /*2500*/  BSYNC.RECONVERGENT B4 ;  /* 0x0000000000047941 */ /* 0x000fea0003800200 */
.L_x_35:
[----:B------:R1:W-:Y:S01]  /*2510*/  STG.E.64 desc[UR8][R40.64], R26 ;  /* 0x0000001a28007986 */ /* 0x0003e2000c101b08 */
[----:B------:R-:W-:Y:S02]  /*2520*/  IMAD.MOV.U32 R12, RZ, RZ, R26 ;  /* 0x000000ffff0c7224 */ /* 0x000fe400078e001a */
[----:B------:R-:W-:Y:S02]  /*2530*/  IMAD.MOV.U32 R13, RZ, RZ, R27 ;  /* 0x000000ffff0d7224 */ /* 0x000fe400078e001b */
[----:B------:R-:W-:Y:S01]  /*2540*/  IMAD.MOV.U32 R49, RZ, RZ, R7 ;  /* 0x000000ffff317224 */ /* 0x000fe200078e0007 */
[----:B------:R-:W-:Y:S06]  /*2550*/  @!P5 BRA `(.L_x_32) ;  /* 0x00000000007cd947 */ /* 0x000fec0003800000 */
[----:B------:R-:W2:Y:S01]  /*2560*/  LDG.E.64 R12, desc[UR8][R14.64] ;  /* 0x000000080e0c7981 */ /* 0x000ea2000c1e1b00 */
[----:B-1----:R-:W0:Y:S01]  /*2570*/  MUFU.RCP64H R27, 3 ;  /* 0x40080000001b7908 */ /* 0x002e220000001800 */
[----:B------:R-:W-:Y:S02]  /*2580*/  HFMA2 R28, -RZ, RZ, 0, 0 ;  /* 0x00000000ff1c7431 */ /* 0x000fe400000001ff */
[----:B------:R-:W-:Y:S01]  /*2590*/  IMAD.MOV.U32 R29, RZ, RZ, 0x3ff00000 ;  /* 0x3ff00000ff1d7424 */ /* 0x000fe200078e00ff */
[----:B------:R-:W-:Y:S01]  /*25a0*/  BSSY.RECONVERGENT B4, `(.L_x_37) ;  /* 0x0000016000047945 */ /* 0x000fe20003800200 */
[----:B------:R-:W-:-:S06]  /*25b0*/  IMAD.MOV.U32 R26, RZ, RZ, 0x1 ;  /* 0x00000001ff1a7424 */ /* 0x000fcc00078e00ff */
        /* <DEDUP_REMOVED lines=20> */
.L_x_38:
[----:B------:R-:W-:Y:S05]  /*2700*/  BSYNC.RECONVERGENT B4 ;  /* 0x0000000000047941 */ /* 0x000fea0003800200 */
.L_x_37:
[----:B------:R2:W-:Y:S01]  /*2710*/  STG.E.64 desc[UR8][R42.64], R26 ;  /* 0x0000001a2a007986 */ /* 0x0005e2000c101b08 */
[----:B------:R-:W-:Y:S01]  /*2720*/  IMAD.MOV.U32 R12, RZ, RZ, R26 ;  /* 0x000000ffff0c7224 */ /* 0x000fe200078e001a */
[----:B------:R-:W-:Y:S01]  /*2730*/  MOV R13, R27 ;  /* 0x0000001b000d7202 */ /* 0x000fe20000000f00 */
[----:B------:R-:W-:-:S07]  /*2740*/  IMAD.MOV.U32 R49, RZ, RZ, R9 ;  /* 0x000000ffff317224 */ /* 0x000fce00078e0009 */
.L_x_32:
[----:B------:R-:W-:Y:S05]  /*2750*/  BSYNC.RECONVERGENT B3 ;  /* 0x0000000000037941 */ /* 0x000fea0003800200 */
.L_x_31:
[----:B------:R-:W-:-:S13]  /*2760*/  ISETP.GE.U32.AND P0, PT, R4, 0x3, PT ;  /* 0x000000030400780c */ /* 0x000fda0003f06070 */
[----:B------:R-:W-:Y:S05]  /*2770*/  @!P0 BRA `(.L_x_8) ;  /* 0x0000000800248947 */ /* 0x000fea0003800000 */
[----:B------:R-:W-:Y:S01]  /*2780*/  BSSY.RECONVERGENT B3, `(.L_x_8) ;  /* 0x0000088000037945 */ /* 0x000fe20003800200 */
.L_x_47:
[----:B------:R-:W3:Y:S02]  /*2790*/  LDC.64 R12, c[0x0][0x3a0] ;  /* 0x0000e800ff0c7b82 */ /* 0x000ee40000000a00 */
[----:B---3--:R-:W-:-:S06]  /*27a0*/  IMAD.WIDE.U32 R12, R49, 0x8, R12 ;  /* 0x00000008310c7825 */ /* 0x008fcc00078e000c */
[----:B------:R-:W3:Y:S01]  /*27b0*/  LDG.E.64 R12, desc[UR8][R12.64] ;  /* 0x000000080c0c7981 */ /* 0x000ee2000c1e1b00 */
[----:B012---:R-:W0:Y:S01]  /*27c0*/  MUFU.RCP64H R27, 3 ;  /* 0x40080000001b7908 */ /* 0x007e220000001800 */
[----:B------:R-:W-:Y:S02]  /*27d0*/  HFMA2 R26, -RZ, RZ, 0, 5.9604644775390625e-08 ;  /* 0x00000001ff1a7431 */ /* 0x000fe400000001ff */
        /* <DEDUP_REMOVED lines=8> */
[----:B---3--:R-:W-:-:S08]  /*2860*/  DFMA R30, R12, -6, RZ ;  /* 0xc01800000c1e782b */ /* 0x008fd000000000ff */
        /* <DEDUP_REMOVED lines=14> */
.L_x_40:
[----:B------:R-:W-:Y:S05]  /*2950*/  BSYNC.RECONVERGENT B4 ;  /* 0x0000000000047941 */ /* 0x000fea0003800200 */
.L_x_39:
[----:B------:R-:W0:Y:S01]  /*2960*/  LDC.64 R28, c[0x0][0x3a8] ;  /* 0x0000ea00ff1c7b82 */ /* 0x000e220000000a00 */
[----:B------:R-:W-:-:S07]  /*2970*/  VIADD R12, R49, UR4 ;  /* 0x00000004310c7c36 */ /* 0x000fce0008000000 */
[----:B------:R-:W1:Y:S01]  /*2980*/  LDC.64 R32, c[0x0][0x3a0] ;  /* 0x0000e800ff207b82 */ /* 0x000e620000000a00 */
[----:B0-----:R-:W-:-:S05]  /*2990*/  IMAD.WIDE.U32 R28, R49, 0x8, R28 ;  /* 0x00000008311c7825 */ /* 0x001fca00078e001c */
[----:B------:R0:W-:Y:S01]  /*29a0*/  STG.E.64 desc[UR8][R28.64], R26 ;  /* 0x0000001a1c007986 */ /* 0x0001e2000c101b08 */
[----:B-1----:R-:W-:-:S06]  /*29b0*/  IMAD.WIDE.U32 R32, R12, 0x8, R32 ;  /* 0x000000080c207825 */ /* 0x002fcc00078e0020 */
[----:B------:R-:W2:Y:S01]  /*29c0*/  LDG.E.64 R32, desc[UR8][R32.64] ;  /* 0x0000000820207981 */ /* 0x000ea2000c1e1b00 */
[----:B------:R-:W1:Y:S01]  /*29d0*/  MUFU.RCP64H R31, 3 ;  /* 0x40080000001f7908 */ /* 0x000e620000001800 */
[----:B------:R-:W-:Y:S02]  /*29e0*/  HFMA2 R30, -RZ, RZ, 0, 5.9604644775390625e-08 ;  /* 0x00000001ff1e7431 */ /* 0x000fe400000001ff */
[----:B------:R-:W-:Y:S01]  /*29f0*/  IMAD.MOV.U32 R34, RZ, RZ, 0x0 ;  /* 0x00000000ff227424 */ /* 0x000fe200078e00ff */
[----:B------:R-:W-:Y:S01]  /*2a00*/  BSSY.RECONVERGENT B4, `(.L_x_41) ;  /* 0x0000016000047945 */ /* 0x000fe20003800200 */
[----:B------:R-:W-:-:S06]  /*2a10*/  IMAD.MOV.U32 R35, RZ, RZ, 0x3ff00000 ;  /* 0x3ff00000ff237424 */ /* 0x000fcc00078e00ff */
[----:B-1----:R-:W-:-:S08]  /*2a20*/  DFMA R36, R30, -3, R34 ;  /* 0xc00800001e24782b */ /* 0x002fd00000000022 */
[----:B------:R-:W-:-:S08]  /*2a30*/  DFMA R36, R36, R36, R36 ;  /* 0x000000242424722b */ /* 0x000fd00000000024 */
[----:B------:R-:W-:-:S08]  /*2a40*/  DFMA R36, R30, R36, R30 ;  /* 0x000000241e24722b */ /* 0x000fd0000000001e */
[----:B------:R-:W-:-:S08]  /*2a50*/  DFMA R34, R36, -3, R34 ;  /* 0xc00800002422782b */ /* 0x000fd00000000022 */
[----:B------:R-:W-:Y:S02]  /*2a60*/  DFMA R34, R36, R34, R36 ;  /* 0x000000222422722b */ /* 0x000fe40000000024 */
[----:B--2---:R-:W-:-:S08]  /*2a70*/  DFMA R30, R32, -6, RZ ;  /* 0xc0180000201e782b */ /* 0x004fd000000000ff */
[----:B------:R-:W-:-:S08]  /*2a80*/  DADD R30, R30, R30 ;  /* 0x000000001e1e7229 */ /* 0x000fd0000000001e */
[----:B0-----:R-:W-:Y:S02]  /*2a90*/  DMUL R26, R34, R30 ;  /* 0x0000001e221a7228 */ /* 0x001fe40000000000 */
        /* <DEDUP_REMOVED lines=12> */
.L_x_42:
[----:B------:R-:W-:Y:S05]  /*2b60*/  BSYNC.RECONVERGENT B4 ;  /* 0x0000000000047941 */ /* 0x000fea0003800200 */
.L_x_41:
        /* <DEDUP_REMOVED lines=32> */
.L_x_44:
[----:B------:R-:W-:Y:S05]  /*2d70*/  BSYNC.RECONVERGENT B4 ;  /* 0x0000000000047941 */ /* 0x000fea0003800200 */
.L_x_43:
        /* <DEDUP_REMOVED lines=32> */
.L_x_46:
[----:B------:R-:W-:Y:S05]  /*2f80*/  BSYNC.RECONVERGENT B4 ;  /* 0x0000000000047941 */ /* 0x000fea0003800200 */
.L_x_45:
[----:B------:R-:W0:Y:S01]  /*2f90*/  LDC.64 R26, c[0x0][0x3a8] ;  /* 0x0000ea00ff1a7b82 */ /* 0x000e220000000a00 */
[----:B------:R-:W1:Y:S01]  /*2fa0*/  LDCU UR6, c[0x0][0x3c0] ;  /* 0x00007800ff0677ac */ /* 0x000e620008000800 */
[----:B0-----:R-:W-:-:S04]  /*2fb0*/  IMAD.WIDE.U32 R26, R49, 0x8, R26 ;  /* 0x00000008311a7825 */ /* 0x001fc800078e001a */
[----:B------:R-:W-:Y:S01]  /*2fc0*/  VIADD R49, R49, UR4 ;  /* 0x0000000431317c36 */ /* 0x000fe20008000000 */
[----:B------:R3:W-:Y:S04]  /*2fd0*/  STG.E.64 desc[UR8][R26.64], R12 ;  /* 0x0000000c1a007986 */ /* 0x0007e8000c101b08 */
[----:B-1----:R-:W-:-:S13]  /*2fe0*/  ISETP.GE.AND P0, PT, R49, UR6, PT ;  /* 0x0000000631007c0c */ /* 0x002fda000bf06270 */
[----:B---3--:R-:W-:Y:S05]  /*2ff0*/  @!P0 BRA `(.L_x_47) ;  /* 0xfffffff400e48947 */ /* 0x008fea000383ffff */
[----:B------:R-:W-:Y:S05]  /*3000*/  BSYNC.RECONVERGENT B3 ;  /* 0x0000000000037941 */ /* 0x000fea0003800200 */
.L_x_8:
[----:B------:R-:W-:Y:S05]  /*3010*/  BSYNC.RECONVERGENT B0 ;  /* 0x0000000000007941 */ /* 0x000fea0003800200 */
.L_x_7:
[----:B------:R-:W-:Y:S06]  /*3020*/  BAR.SYNC.DEFER_BLOCKING 0x0 ;  /* 0x0000000000007b1d */ /* 0x000fec0000010000 */
[----:B------:R-:W-:Y:S04]  /*3030*/  BSSY.RECONVERGENT B0, `(.L_x_48) ;  /* 0x0000072000007945 */ /* 0x000fe80003800200 */
[----:B------:R-:W-:Y:S05]  /*3040*/  @P1 BRA `(.L_x_49) ;  /* 0x0000000400c01947 */ /* 0x000fea0003800000 */
[----:B------:R-:W-:Y:S01]  /*3050*/  ISETP.NE.AND P0, PT, R11, RZ, PT ;  /* 0x000000ff0b00720c */ /* 0x000fe20003f05270 */
[----:B------:R-:W-:Y:S01]  /*3060*/  BSSY.RECONVERGENT B2, `(.L_x_50) ;  /* 0x000002f000027945 */ /* 0x000fe20003800200 */
[----:B---3--:R-:W-:-:S11]  /*3070*/  IMAD.MOV.U32 R39, RZ, RZ, R2 ;  /* 0x000000ffff277224 */ /* 0x008fd600078e0002 */
[----:B------:R-:W-:Y:S05]  /*3080*/  @!P0 BRA `(.L_x_51) ;  /* 0x0000000000b08947 */ /* 0x000fea0003800000 */
[----:B------:R-:W3:Y:S01]  /*3090*/  LDG.E.64 R28, desc[UR8][R20.64] ;  /* 0x00000008141c7981 */ /* 0x000ee2000c1e1b00 */
[----:B012---:R-:W3:Y:S03]  /*30a0*/  LDC.64 R26, c[0x0][0x3d8] ;  /* 0x0000f600ff1a7b82 */ /* 0x007ee60000000a00 */
[----:B-----5:R-:W3:Y:S01]  /*30b0*/  LDG.E.64 R30, desc[UR8][R24.64] ;  /* 0x00000008181e7981 */ /* 0x020ee2000c1e1b00 */
[----:B------:R-:W-:Y:S02]  /*30c0*/  IMAD.MOV.U32 R0, RZ, RZ, RZ ;  /* 0x000000ffff007224 */ /* 0x000fe400078e00ff */
[----:B------:R-:W-:Y:S01]  /*30d0*/  IMAD.MOV.U32 R39, RZ, RZ, R3 ;  /* 0x000000ffff277224 */ /* 0x000fe200078e0003 */
[----:B---3--:R-:W-:-:S08]  /*30e0*/  DFMA R28, R28, R26, R30 ;  /* 0x0000001a1c1c722b */ /* 0x008fd0000000001e */
[----:B------:R-:W-:Y:S02]  /*30f0*/  DSETP.MAX.AND P0, P2, RZ, R28, PT ;  /* 0x0000001cff00722a */ /* 0x000fe40003a0f000 */
[----:B------:R-:W-:-:S04]  /*3100*/  MOV R31, R29 ;  /* 0x0000001d001f7202 */ /* 0x000fc80000000f00 */
[C---:B------:R-:W-:Y:S02]  /*3110*/  FSEL R33, R0.reuse, R31, P0 ;  /* 0x0000001f00217208 */ /* 0x040fe40000000000 */
[----:B------:R-:W-:Y:S02]  /*3120*/  SEL R28, R0, R28, P0 ;  /* 0x0000001c001c7207 */ /* 0x000fe40000000000 */
[----:B------:R-:W-:-:S04]  /*3130*/  ISETP.NE.AND P0, PT, R11, 0x1, PT ;  /* 0x000000010b00780c */ /* 0x000fc80003f05270 */
[----:B------:R-:W-:-:S05]  /*3140*/  @P2 LOP3.LUT R33, R31, 0x80000, RZ, 0xfc, !PT ;  /* 0x000800001f212812 */ /* 0x000fca00078efcff */
[----:B------:R-:W-:-:S05]  /*3150*/  IMAD.MOV.U32 R29, RZ, RZ, R33 ;  /* 0x000000ffff1d7224 */ /* 0x000fca00078e0021 */
[----:B------:R3:W-:Y:S01]  /*3160*/  STG.E.64 desc[UR8][R24.64], R28 ;  /* 0x0000001c18007986 */ /* 0x0007e2000c101b08 */
[----:B------:R-:W-:Y:S05]  /*3170*/  @!P0 BRA `(.L_x_51) ;  /* 0x0000000000748947 */ /* 0x000fea0003800000 */
[----:B---3--:R-:W2:Y:S04]  /*3180*/  LDG.E.64 R28, desc[UR8][R40.64] ;  /* 0x00000008281c7981 */ /* 0x008ea8000c1e1b00 */
[----:B------:R-:W2:Y:S01]  /*3190*/  LDG.E.64 R30, desc[UR8][R16.64] ;  /* 0x00000008101e7981 */ /* 0x000ea2000c1e1b00 */
[----:B------:R-:W-:Y:S02]  /*31a0*/  MOV R0, RZ ;  /* 0x000000ff00007202 */ /* 0x000fe40000000f00 */
[----:B------:R-:W-:Y:S01]  /*31b0*/  MOV R39, R7 ;  /* 0x0000000700277202 */ /* 0x000fe20000000f00 */
[----:B--2---:R-:W-:-:S08]  /*31c0*/  DFMA R28, R28, R26, R30 ;  /* 0x0000001a1c1c722b */ /* 0x004fd0000000001e */
[----:B------:R-:W-:Y:S02]  /*31d0*/  DSETP.MAX.AND P0, P2, RZ, R28, PT ;  /* 0x0000001cff00722a */ /* 0x000fe40003a0f000 */
[----:B------:R-:W-:-:S04]  /*31e0*/  IMAD.MOV.U32 R31, RZ, RZ, R29 ;  /* 0x000000ffff1f7224 */ /* 0x000fc800078e001d */
[C---:B------:R-:W-:Y:S02]  /*31f0*/  SEL R28, R0.reuse, R28, P0 ;  /* 0x0000001c001c7207 */ /* 0x040fe40000000000 */
[----:B------:R-:W-:Y:S02]  /*3200*/  FSEL R33, R0, R31, P0 ;  /* 0x0000001f00217208 */ /* 0x000fe40000000000 */
[----:B------:R-:W-:-:S04]  /*3210*/  ISETP.NE.AND P0, PT, R11, 0x2, PT ;  /* 0x000000020b00780c */ /* 0x000fc80003f05270 */
[----:B------:R-:W-:-:S05]  /*3220*/  @P2 LOP3.LUT R33, R31, 0x80000, RZ, 0xfc, !PT ;  /* 0x000800001f212812 */ /* 0x000fca00078efcff */
[----:B------:R-:W-:-:S05]  /*3230*/  IMAD.MOV.U32 R29, RZ, RZ, R33 ;  /* 0x000000ffff1d7224 */ /* 0x000fca00078e0021 */
[----:B------:R4:W-:Y:S01]  /*3240*/  STG.E.64 desc[UR8][R16.64], R28 ;  /* 0x0000001c10007986 */ /* 0x0009e2000c101b08 */
[----:B------:R-:W-:Y:S05]  /*3250*/  @!P0 BRA `(.L_x_51) ;  /* 0x00000000003c8947 */ /* 0x000fea0003800000 */
[----:B----4-:R-:W-:Y:S01]  /*3260*/  IMAD.U32 R29, RZ, RZ, UR4 ;  /* 0x00000004ff1d7e24 */ /* 0x010fe2000f8e00ff */
[----:B------:R-:W2:Y:S03]  /*3270*/  LDG.E.64 R30, desc[UR8][R14.64] ;  /* 0x000000080e1e7981 */ /* 0x000ea6000c1e1b00 */
[----:B------:R-:W-:-:S05]  /*3280*/  IMAD.WIDE R40, R29, 0x8, R40 ;  /* 0x000000081d287825 */ /* 0x000fca00078e0228 */
[----:B------:R-:W2:Y:S01]  /*3290*/  LDG.E.64 R28, desc[UR8][R40.64] ;  /* 0x00000008281c7981 */ /* 0x000ea2000c1e1b00 */
[----:B------:R-:W-:Y:S01]  /*32a0*/  IMAD.MOV.U32 R0, RZ, RZ, RZ ;  /* 0x000000ffff007224 */ /* 0x000fe200078e00ff */
[----:B------:R-:W-:Y:S01]  /*32b0*/  MOV R39, R9 ;  /* 0x0000000900277202 */ /* 0x000fe20000000f00 */
[----:B--2---:R-:W-:-:S08]  /*32c0*/  DFMA R28, R28, R26, R30 ;  /* 0x0000001a1c1c722b */ /* 0x004fd0000000001e */
[----:B------:R-:W-:Y:S02]  /*32d0*/  DSETP.MAX.AND P0, P2, RZ, R28, PT ;  /* 0x0000001cff00722a */ /* 0x000fe40003a0f000 */
[----:B------:R-:W-:Y:S01]  /*32e0*/  MOV R27, R29 ;  /* 0x0000001d001b7202 */ /* 0x000fe20000000f00 */
[----:B------:R-:W-:-:S03]  /*32f0*/  IMAD.MOV.U32 R26, RZ, RZ, RZ ;  /* 0x000000ffff1a7224 */ /* 0x000fc600078e00ff */
[----:B------:R-:W-:Y:S02]  /*3300*/  FSEL R31, R0, R27, P0 ;  /* 0x0000001b001f7208 */ /* 0x000fe40000000000 */
[----:B------:R-:W-:-:S06]  /*3310*/  SEL R26, R26, R28, P0 ;  /* 0x0000001c1a1a7207 */ /* 0x000fcc0000000000 */
[----:B------:R-:W-:-:S05]  /*3320*/  @P2 LOP3.LUT R31, R27, 0x80000, RZ, 0xfc, !PT ;  /* 0x000800001b1f2812 */ /* 0x000fca00078efcff */
[----:B------:R-:W-:-:S05]  /*3330*/  IMAD.MOV.U32 R27, RZ, RZ, R31 ;  /* 0x000000ffff1b7224 */ /* 0x000fca00078e001f */
[----:B------:R0:W-:Y:S02]  /*3340*/  STG.E.64 desc[UR8][R14.64], R26 ;  /* 0x0000001a0e007986 */ /* 0x0001e4000c101b08 */
.L_x_51:
[----:B------:R-:W-:Y:S05]  /*3350*/  BSYNC.RECONVERGENT B2 ;  /* 0x0000000000027941 */ /* 0x000fea0003800200 */
.L_x_50:
[----:B------:R-:W-:-:S13]  /*3360*/  ISETP.GE.U32.AND P0, PT, R4, 0x3, PT ;  /* 0x000000030400780c */ /* 0x000fda0003f06070 */
[----:B------:R-:W-:Y:S05]  /*3370*/  @!P0 BRA `(.L_x_49) ;  /* 0x0000000000f48947 */ /* 0x000fea0003800000 */
.L_x_52:
[----:B012---:R-:W0:Y:S08]  /*3380*/  LDC.64 R26, c[0x0][0x3a8] ;  /* 0x0000ea00ff1a7b82 */ /* 0x007e300000000a00 */
[----:B---34-:R-:W1:Y:S01]  /*3390*/  LDC.64 R28, c[0x0][0x3a0] ;  /* 0x0000e800ff1c7b82 */ /* 0x018e620000000a00 */
[----:B0-----:R-:W-:-:S06]  /*33a0*/  IMAD.WIDE.U32 R32, R39, 0x8, R26 ;  /* 0x0000000827207825 */ /* 0x001fcc00078e001a */
[----:B------:R-:W2:Y:S01]  /*33b0*/  LDG.E.64 R32, desc[UR8][R32.64] ;  /* 0x0000000820207981 */ /* 0x000ea2000c1e1b00 */
[----:B-1---5:R-:W-:-:S05]  /*33c0*/  IMAD.WIDE.U32 R30, R39, 0x8, R28 ;  /* 0x00000008271e7825 */ /* 0x022fca00078e001c */
[----:B------:R-:W2:Y:S01]  /*33d0*/  LDG.E.64 R34, desc[UR8][R30.64] ;  /* 0x000000081e227981 */ /* 0x000ea2000c1e1b00 */
[----:B------:R-:W-:Y:S02]  /*33e0*/  VIADD R41, R39, UR4 ;  /* 0x0000000427297c36 */ /* 0x000fe40008000000 */
[----:B------:R-:W-:Y:S01]  /*33f0*/  IMAD.MOV.U32 R0, RZ, RZ, RZ ;  /* 0x000000ffff007224 */ /* 0x000fe200078e00ff */
[----:B--2---:R-:W-:-:S08]  /*3400*/  DFMA R34, R32, UR12, R34 ;  /* 0x0000000c20227c2b */ /* 0x004fd00008000022 */
[----:B------:R-:W-:Y:S02]  /*3410*/  DSETP.MAX.AND P0, P2, RZ, R34, PT ;  /* 0x00000022ff00722a */ /* 0x000fe40003a0f000 */
[----:B------:R-:W-:Y:S01]  /*3420*/  MOV R39, R35 ;  /* 0x0000002300277202 */ /* 0x000fe20000000f00 */
[----:B------:R-:W-:Y:S02]  /*3430*/  IMAD.MOV.U32 R37, RZ, RZ, R34 ;  /* 0x000000ffff257224 */ /* 0x000fe400078e0022 */
[----:B------:R-:W-:Y:S01]  /*3440*/  IMAD.MOV.U32 R34, RZ, RZ, RZ ;  /* 0x000000ffff227224 */ /* 0x000fe200078e00ff */
[----:B------:R-:W-:Y:S01]  /*3450*/  FSEL R43, R0, R39, P0 ;  /* 0x00000027002b7208 */ /* 0x000fe20000000000 */
[----:B------:R-:W-:-:S03]  /*3460*/  IMAD.WIDE.U32 R32, R41, 0x8, R28 ;  /* 0x0000000829207825 */ /* 0x000fc600078e001c */
[----:B------:R-:W-:-:S04]  /*3470*/  SEL R34, R34, R37, P0 ;  /* 0x0000002522227207 */ /* 0x000fc80000000000 */
[----:B------:R-:W-:Y:S01]  /*3480*/  @P2 LOP3.LUT R43, R39, 0x80000, RZ, 0xfc, !PT ;  /* 0x00080000272b2812 */ /* 0x000fe200078efcff */
[----:B------:R-:W-:-:S03]  /*3490*/  IMAD.WIDE.U32 R36, R41, 0x8, R26 ;  /* 0x0000000829247825 */ /* 0x000fc600078e001a */
[----:B------:R-:W-:-:S05]  /*34a0*/  MOV R35, R43 ;  /* 0x0000002b00237202 */ /* 0x000fca0000000f00 */
[----:B------:R0:W-:Y:S04]  /*34b0*/  STG.E.64 desc[UR8][R30.64], R34 ;  /* 0x000000221e007986 */ /* 0x0001e8000c101b08 */
[----:B------:R-:W2:Y:S04]  /*34c0*/  LDG.E.64 R36, desc[UR8][R36.64] ;  /* 0x0000000824247981 */ /* 0x000ea8000c1e1b00 */
[----:B------:R-:W2:Y:S01]  /*34d0*/  LDG.E.64 R38, desc[UR8][R32.64] ;  /* 0x0000000820267981 */ /* 0x000ea2000c1e1b00 */
[----:B------:R-:W-:-:S04]  /*34e0*/  VIADD R43, R41, UR4 ;  /* 0x00000004292b7c36 */ /* 0x000fc80008000000 */
[----:B0-----:R-:W-:Y:S01]  /*34f0*/  IMAD.WIDE.U32 R30, R43, 0x8, R28 ;  /* 0x000000082b1e7825 */ /* 0x001fe200078e001c */
[----:B--2---:R-:W-:-:S08]  /*3500*/  DFMA R38, R36, UR12, R38 ;  /* 0x0000000c24267c2b */ /* 0x004fd00008000026 */
[----:B------:R-:W-:Y:S02]  /*3510*/  DSETP.MAX.AND P0, P2, RZ, R38, PT ;  /* 0x00000026ff00722a */ /* 0x000fe40003a0f000 */
[----:B------:R-:W-:Y:S01]  /*3520*/  IMAD.MOV.U32 R45, RZ, RZ, R39 ;  /* 0x000000ffff2d7224 */ /* 0x000fe200078e0027 */
[----:B------:R-:W-:Y:S01]  /*3530*/  MOV R41, R38 ;  /* 0x0000002600297202 */ /* 0x000fe20000000f00 */
[----:B------:R-:W-:-:S03]  /*3540*/  IMAD.MOV.U32 R38, RZ, RZ, RZ ;  /* 0x000000ffff267224 */ /* 0x000fc600078e00ff */
[----:B------:R-:W-:Y:S01]  /*3550*/  FSEL R47, R0, R45, P0 ;  /* 0x0000002d002f7208 */ /* 0x000fe20000000000 */
[----:B------:R-:W-:Y:S01]  /*3560*/  IMAD.WIDE.U32 R36, R43, 0x8, R26 ;  /* 0x000000082b247825 */ /* 0x000fe200078e001a */
[----:B------:R-:W-:-:S05]  /*3570*/  SEL R38, R38, R41, P0 ;  /* 0x0000002926267207 */ /* 0x000fca0000000000 */
[----:B------:R-:W-:-:S05]  /*3580*/  @P2 LOP3.LUT R47, R45, 0x80000, RZ, 0xfc, !PT ;  /* 0x000800002d2f2812 */ /* 0x000fca00078efcff */
[----:B------:R-:W-:-:S05]  /*3590*/  IMAD.MOV.U32 R39, RZ, RZ, R47 ;  /* 0x000000ffff277224 */ /* 0x000fca00078e002f */
[----:B------:R0:W-:Y:S04]  /*35a0*/  STG.E.64 desc[UR8][R32.64], R38 ;  /* 0x0000002620007986 */ /* 0x0001e8000c101b08 */
[----:B------:R-:W2:Y:S04]  /*35b0*/  LDG.E.64 R36, desc[UR8][R36.64] ;  /* 0x0000000824247981 */ /* 0x000ea8000c1e1b00 */
[----:B------:R-:W2:Y:S02]  /*35c0*/  LDG.E.64 R34, desc[UR8][R30.64] ;  /* 0x000000081e227981 */ /* 0x000ea4000c1e1b00 */
[----:B--2---:R-:W-:-:S08]  /*35d0*/  DFMA R40, R36, UR12, R34 ;  /* 0x0000000c24287c2b */ /* 0x004fd00008000022 */
[----:B------:R-:W-:Y:S01]  /*35e0*/  DSETP.MAX.AND P0, P2, RZ, R40, PT ;  /* 0x00000028ff00722a */ /* 0x000fe20003a0f000 */
[----:B------:R-:W-:Y:S01]  /*35f0*/  IADD3 R35, PT, PT, R43, UR4, RZ ;  /* 0x000000042b237c10 */ /* 0x000fe2000fffe0ff */
[----:B------:R-:W-:-:S05]  /*3600*/  IMAD.MOV.U32 R43, RZ, RZ, R41 ;  /* 0x000000ffff2b7224 */ /* 0x000fca00078e0029 */
[C---:B------:R-:W-:Y:S01]  /*3610*/  FSEL R45, R0.reuse, R43, P0 ;  /* 0x0000002b002d7208 */ /* 0x040fe20000000000 */
[----:B------:R-:W-:Y:S01]  /*3620*/  IMAD.WIDE.U32 R26, R35, 0x8, R26 ;  /* 0x00000008231a7825 */ /* 0x000fe200078e001a */
[----:B0-----:R-:W-:-:S05]  /*3630*/  SEL R32, R0, R40, P0 ;  /* 0x0000002800207207 */ /* 0x001fca0000000000 */
[----:B------:R-:W-:Y:S01]  /*3640*/  @P2 LOP3.LUT R45, R43, 0x80000, RZ, 0xfc, !PT ;  /* 0x000800002b2d2812 */ /* 0x000fe200078efcff */
[----:B------:R-:W-:-:S04]  /*3650*/  IMAD.WIDE.U32 R28, R35, 0x8, R28 ;  /* 0x00000008231c7825 */ /* 0x000fc800078e001c */
[----:B------:R-:W-:-:S05]  /*3660*/  IMAD.MOV.U32 R33, RZ, RZ, R45 ;  /* 0x000000ffff217224 */ /* 0x000fca00078e002d */
[----:B------:R0:W-:Y:S04]  /*3670*/  STG.E.64 desc[UR8][R30.64], R32 ;  /* 0x000000201e007986 */ /* 0x0001e8000c101b08 */
[----:B------:R-:W2:Y:S04]  /*3680*/  LDG.E.64 R26, desc[UR8][R26.64] ;  /* 0x000000081a1a7981 */ /* 0x000ea8000c1e1b00 */
[----:B------:R-:W2:Y:S02]  /*3690*/  LDG.E.64 R36, desc[UR8][R28.64] ;  /* 0x000000081c247981 */ /* 0x000ea4000c1e1b00 */
[----:B--2---:R-:W-:-:S08]  /*36a0*/  DFMA R36, R26, UR12, R36 ;  /* 0x0000000c1a247c2b */ /* 0x004fd00008000024 */
[----:B------:R-:W-:Y:S02]  /*36b0*/  DSETP.MAX.AND P0, P2, RZ, R36, PT ;  /* 0x00000024ff00722a */ /* 0x000fe40003a0f000 */
[----:B------:R-:W-:-:S04]  /*36c0*/  MOV R39, R37 ;  /* 0x0000002500277202 */ /* 0x000fc80000000f00 */
[C---:B------:R-:W-:Y:S02]  /*36d0*/  FSEL R41, R0.reuse, R39, P0 ;  /* 0x0000002700297208 */ /* 0x040fe40000000000 */
[----:B------:R-:W-:-:S06]  /*36e0*/  SEL R36, R0, R36, P0 ;  /* 0x0000002400247207 */ /* 0x000fcc0000000000 */
[----:B------:R-:W-:-:S05]  /*36f0*/  @P2 LOP3.LUT R41, R39, 0x80000, RZ, 0xfc, !PT ;  /* 0x0008000027292812 */ /* 0x000fca00078efcff */
[----:B------:R-:W-:Y:S02]  /*3700*/  IMAD.MOV.U32 R37, RZ, RZ, R41 ;  /* 0x000000ffff257224 */ /* 0x000fe400078e0029 */
[----:B------:R-:W-:-:S03]  /*3710*/  VIADD R39, R35, UR4 ;  /* 0x0000000423277c36 */ /* 0x000fc60008000000 */
[----:B------:R0:W-:Y:S02]  /*3720*/  STG.E.64 desc[UR8][R28.64], R36 ;  /* 0x000000241c007986 */ /* 0x0001e4000c101b08 */
[----:B------:R-:W-:-:S13]  /*3730*/  ISETP.GE.AND P0, PT, R39, UR15, PT ;  /* 0x0000000f27007c0c */ /* 0x000fda000bf06270 */
[----:B0-----:R-:W-:Y:S05]  /*3740*/  @!P0 BRA `(.L_x_52) ;  /* 0xfffffffc000c8947 */ /* 0x001fea000383ffff */
.L_x_49:
[----:B------:R-:W-:Y:S05]  /*3750*/  BSYNC.RECONVERGENT B0 ;  /* 0x0000000000007941 */ /* 0x000fea0003800200 */
.L_x_48:
[----:B-----5:R-:W0:Y:S01]  /*3760*/  LDC R31, c[0x0][0x3c4] ;  /* 0x0000f100ff1f7b82 */ /* 0x020e220000000800 */
[----:B------:R-:W-:Y:S01]  /*3770*/  BSSY.RECONVERGENT B0, `(.L_x_53) ;  /* 0x000008b000007945 */ /* 0x000fe20003800200 */
[----:B0-----:R-:W-:-:S13]  /*3780*/  ISETP.GE.AND P0, PT, R2, R31, PT ;  /* 0x0000001f0200720c */ /* 0x001fda0003f06270 */
[----:B------:R-:W-:Y:S05]  /*3790*/  @P0 BRA `(.L_x_54) ;  /* 0x0000000800200947 */ /* 0x000fea0003800000 */
[C---:B------:R-:W-:Y:S01]  /*37a0*/  LOP3.LUT R30, R5.reuse, 0x3, RZ, 0xc0, !PT ;  /* 0x00000003051e7812 */ /* 0x040fe200078ec0ff */
[----:B------:R-:W-:Y:S01]  /*37b0*/  BSSY.RECONVERGENT B2, `(.L_x_55) ;  /* 0x000003b000027945 */ /* 0x000fe20003800200 */
[----:B------:R-:W-:Y:S02]  /*37c0*/  ISETP.GE.U32.AND P0, PT, R5, 0x3, PT ;  /* 0x000000030500780c */ /* 0x000fe40003f06070 */
[----:B------:R-:W-:Y:S02]  /*37d0*/  ISETP.NE.AND P2, PT, R30, 0x3, PT ;  /* 0x000000031e00780c */ /* 0x000fe40003f45270 */
[----:B------:R-:W-:-:S11]  /*37e0*/  MOV R0, R2 ;  /* 0x0000000200007202 */ /* 0x000fd60000000f00 */
[----:B------:R-:W-:Y:S05]  /*37f0*/  @!P2 BRA `(.L_x_56) ;  /* 0x0000000000d8a947 */ /* 0x000fea0003800000 */
[----:B-12---:R-:W2:Y:S01]  /*3800*/  LDG.E.CONSTANT R27, desc[UR8][R18.64] ;  /* 0x00000008121b7981 */ /* 0x006ea2000c1e9900 */
[----:B---34-:R-:W2:Y:S03]  /*3810*/  LDC.64 R28, c[0x0][0x3a8] ;  /* 0x0000ea00ff1c7b82 */ /* 0x018ea60000000a00 */
[----:B------:R-:W3:Y:S05]  /*3820*/  LDG.E.64 R34, desc[UR8][R22.64] ;  /* 0x0000000816227981 */ /* 0x000eea000c1e1b00 */
[----:B------:R-:W3:Y:S01]  /*3830*/  LDC.64 R32, c[0x0][0x3d8] ;  /* 0x0000f600ff207b82 */ /* 0x000ee20000000a00 */
[----:B--2---:R-:W-:-:S06]  /*3840*/  IMAD.WIDE R26, R27, 0x8, R28 ;  /* 0x000000081b1a7825 */ /* 0x004fcc00078e021c */
[----:B------:R-:W3:Y:S01]  /*3850*/  LDG.E.64 R26, desc[UR8][R26.64] ;  /* 0x000000081a1a7981 */ /* 0x000ee2000c1e1b00 */
[----:B------:R-:W-:Y:S01]  /*3860*/  IMAD.MOV.U32 R0, RZ, RZ, RZ ;  /* 0x000000ffff007224 */ /* 0x000fe200078e00ff */
[----:B---3--:R-:W-:-:S08]  /*3870*/  DFMA R34, R26, R32, R34 ;  /* 0x000000201a22722b */ /* 0x008fd00000000022 */
[----:B------:R-:W-:Y:S02]  /*3880*/  DSETP.MAX.AND P2, P3, RZ, R34, PT ;  /* 0x00000022ff00722a */ /* 0x000fe40003b4f000 */
[----:B------:R-:W-:-:S05]  /*3890*/  IMAD.MOV.U32 R37, RZ, RZ, R35 ;  /* 0x000000ffff257224 */ /* 0x000fca00078e0023 */
[C---:B------:R-:W-:Y:S02]  /*38a0*/  FSEL R39, R0.reuse, R37, P2 ;  /* 0x0000002500277208 */ /* 0x040fe40001000000 */
[----:B------:R-:W-:-:S05]  /*38b0*/  SEL R34, R0, R34, P2 ;  /* 0x0000002200227207 */ /* 0x000fca0001000000 */
[----:B------:R-:W-:-:S04]  /*38c0*/  @P3 LOP3.LUT R39, R37, 0x80000, RZ, 0xfc, !PT ;  /* 0x0008000025273812 */ /* 0x000fc800078efcff */
[----:B------:R-:W-:-:S05]  /*38d0*/  MOV R35, R39 ;  /* 0x0000002700237202 */ /* 0x000fca0000000f00 */
[----:B------:R0:W-:Y:S01]  /*38e0*/  STG.E.64 desc[UR8][R22.64], R34 ;  /* 0x0000002216007986 */ /* 0x0001e2000c101b08 */
[----:B------:R-:W-:Y:S01]  /*38f0*/  ISETP.NE.AND P2, PT, R30, RZ, PT ;  /* 0x000000ff1e00720c */ /* 0x000fe20003f45270 */
[----:B------:R-:W-:-:S12]  /*3900*/  IMAD.MOV.U32 R0, RZ, RZ, R3 ;  /* 0x000000ffff007224 */ /* 0x000fd800078e0003 */
[----:B0-----:R-:W-:Y:S05]  /*3910*/  @!P2 BRA `(.L_x_56) ;  /* 0x000000000090a947 */ /* 0x001fea0003800000 */
[----:B------:R-:W-:-:S04]  /*3920*/  IMAD.U32 R37, RZ, RZ, UR4 ;  /* 0x00000004ff257e24 */ /* 0x000fc8000f8e00ff */
[----:B------:R-:W-:-:S05]  /*3930*/  IMAD.WIDE R36, R37, 0x4, R18 ;  /* 0x0000000425247825 */ /* 0x000fca00078e0212 */
[----:B------:R-:W2:Y:S01]  /*3940*/  LDG.E.CONSTANT R41, desc[UR8][R36.64] ;  /* 0x0000000824297981 */ /* 0x000ea2000c1e9900 */
[----:B------:R-:W-:-:S04]  /*3950*/  IADD3 R26, P2, PT, R22, UR14, RZ ;  /* 0x0000000e161a7c10 */ /* 0x000fc8000ff5e0ff */
[----:B------:R-:W-:Y:S02]  /*3960*/  IADD3.X R27, PT, PT, RZ, R23, RZ, P2, !PT ;  /* 0x00000017ff1b7210 */ /* 0x000fe400017fe4ff */
[----:B------:R-:W-:-:S03]  /*3970*/  ISETP.NE.AND P2, PT, R30, 0x1, PT ;  /* 0x000000011e00780c */ /* 0x000fc60003f45270 */
[----:B------:R-:W3:Y:S01]  /*3980*/  LDG.E.64 R34, desc[UR8][R26.64] ;  /* 0x000000081a227981 */ /* 0x000ee2000c1e1b00 */
[----:B------:R-:W-:-:S09]  /*3990*/  IMAD.U32 R43, RZ, RZ, UR4 ;  /* 0x00000004ff2b7e24 */ /* 0x000fd2000f8e00ff */
[----:B------:R-:W-:-:S06]  /*39a0*/  @P2 IMAD.WIDE R42, R43, 0x4, R36 ;  /* 0x000000042b2a2825 */ /* 0x000fcc00078e0224 */
[----:B------:R-:W4:Y:S01]  /*39b0*/  @P2 LDG.E.CONSTANT R43, desc[UR8][R42.64] ;  /* 0x000000082a2b2981 */ /* 0x000f22000c1e9900 */
[----:B--2---:R-:W-:-:S05]  /*39c0*/  IMAD.WIDE R40, R41, 0x8, R28 ;  /* 0x0000000829287825 */ /* 0x004fca00078e021c */
[----:B------:R-:W3:Y:S01]  /*39d0*/  LDG.E.64 R38, desc[UR8][R40.64] ;  /* 0x0000000828267981 */ /* 0x000ee2000c1e1b00 */
[----:B------:R-:W-:Y:S02]  /*39e0*/  IMAD.MOV.U32 R30, RZ, RZ, RZ ;  /* 0x000000ffff1e7224 */ /* 0x000fe400078e00ff */
[----:B------:R-:W-:Y:S02]  /*39f0*/  IMAD.MOV.U32 R0, RZ, RZ, RZ ;  /* 0x000000ffff007224 */ /* 0x000fe400078e00ff */
[----:B----4-:R-:W-:Y:S01]  /*3a00*/  @P2 IMAD.WIDE R28, R43, 0x8, R28 ;  /* 0x000000082b1c2825 */ /* 0x010fe200078e021c */
[----:B---3--:R-:W-:-:S08]  /*3a10*/  DFMA R38, R38, R32, R34 ;  /* 0x000000202626722b */ /* 0x008fd00000000022 */
[----:B------:R-:W-:Y:S01]  /*3a20*/  DSETP.MAX.AND P4, P5, RZ, R38, PT ;  /* 0x00000026ff00722a */ /* 0x000fe20003d8f000 */
[----:B------:R-:W-:Y:S02]  /*3a30*/  @P2 IADD3 R34, P3, PT, R26, UR14, RZ ;  /* 0x0000000e1a222c10 */ /* 0x000fe4000ff7e0ff */
[----:B------:R-:W-:-:S03]  /*3a40*/  MOV R35, R39 ;  /* 0x0000002700237202 */ /* 0x000fc60000000f00 */
[----:B------:R-:W-:Y:S02]  /*3a50*/  SEL R36, R0, R38, P4 ;  /* 0x0000002600247207 */ /* 0x000fe40002000000 */
[----:B------:R-:W-:-:S06]  /*3a60*/  FSEL R37, R30, R35, P4 ;  /* 0x000000231e257208 */ /* 0x000fcc0002000000 */
[----:B------:R-:W-:Y:S01]  /*3a70*/  @P5 LOP3.LUT R37, R35, 0x80000, RZ, 0xfc, !PT ;  /* 0x0008000023255812 */ /* 0x000fe200078efcff */
[----:B------:R-:W-:-:S04]  /*3a80*/  @P2 IMAD.X R35, RZ, RZ, R27, P3 ;  /* 0x000000ffff232224 */ /* 0x000fc800018e061b */
[----:B------:R0:W-:Y:S04]  /*3a90*/  STG.E.64 desc[UR8][R26.64], R36 ;  /* 0x000000241a007986 */ /* 0x0001e8000c101b08 */
[----:B------:R-:W2:Y:S04]  /*3aa0*/  @P2 LDG.E.64 R28, desc[UR8][R28.64] ;  /* 0x000000081c1c2981 */ /* 0x000ea8000c1e1b00 */
[----:B------:R-:W2:Y:S02]  /*3ab0*/  @P2 LDG.E.64 R38, desc[UR8][R34.64] ;  /* 0x0000000822262981 */ /* 0x000ea4000c1e1b00 */
[----:B--2---:R-:W-:-:S08]  /*3ac0*/  @P2 DFMA R38, R28, R32, R38 ;  /* 0x000000201c26222b */ /* 0x004fd00000000026 */
[----:B------:R-:W-:Y:S02]  /*3ad0*/  @P2 DSETP.MAX.AND P3, P4, RZ, R38, PT ;  /* 0x00000026ff00222a */ /* 0x000fe40003c6f000 */
[----:B------:R-:W-:-:S04]  /*3ae0*/  @P2 MOV R33, R39 ;  /* 0x0000002700212202 */ /* 0x000fc80000000f00 */
[----:B------:R-:W-:Y:S02]  /*3af0*/  @P2 FSEL R30, R30, R33, P3 ;  /* 0x000000211e1e2208 */ /* 0x000fe40001800000 */
[----:B------:R-:W-:Y:S02]  /*3b00*/  @P2 LOP3.LUT R33, R33, 0x80000, RZ, 0xfc, !PT ;  /* 0x0008000021212812 */ /* 0x000fe400078efcff */
[----:B------:R-:W-:Y:S02]  /*3b10*/  @P2 SEL R32, R0, R38, P3 ;  /* 0x0000002600202207 */ /* 0x000fe40001800000 */
[----:B------:R-:W-:-:S05]  /*3b20*/  @P2 SEL R33, R33, R30, P4 ;  /* 0x0000001e21212207 */ /* 0x000fca0002000000 */
[----:B------:R0:W-:Y:S01]  /*3b30*/  @P2 STG.E.64 desc[UR8][R34.64], R32 ;  /* 0x0000002022002986 */ /* 0x0001e2000c101b08 */
[----:B------:R-:W-:Y:S02]  /*3b40*/  IMAD.MOV.U32 R0, RZ, RZ, R7 ;  /* 0x000000ffff007224 */ /* 0x000fe400078e0007 */
[----:B------:R-:W-:-:S07]  /*3b50*/  @P2 IMAD.MOV.U32 R0, RZ, RZ, R9 ;  /* 0x000000ffff002224 */ /* 0x000fce00078e0009 */
.L_x_56:
[----:B------:R-:W-:Y:S05]  /*3b60*/  BSYNC.RECONVERGENT B2 ;  /* 0x0000000000027941 */ /* 0x000fea0003800200 */
.L_x_55:
[----:B------:R-:W-:Y:S05]  /*3b70*/  @!P0 BRA `(.L_x_54) ;  /* 0x0000000400288947 */ /* 0x000fea0003800000 */
.L_x_57:
[----:B---34-:R-:W3:Y:S01]  /*3b80*/  LDC.64 R28, c[0x0][0x398] ;  /* 0x0000e600ff1c7b82 */ /* 0x018ee20000000a00 */
[----:B------:R-:W4:Y:S07]  /*3b90*/  LDCU UR6, c[0x0][0x3c0] ;  /* 0x00007800ff0677ac */ /* 0x000f2e0008000800 */
[----:B012---:R-:W0:Y:S08]  /*3ba0*/  LDC.64 R26, c[0x0][0x3a8] ;  /* 0x0000ea00ff1a7b82 */ /* 0x007e300000000a00 */
[----:B------:R-:W1:Y:S01]  /*3bb0*/  LDC.64 R34, c[0x0][0x3a0] ;  /* 0x0000e800ff227b82 */ /* 0x000e620000000a00 */
[----:B---3--:R-:W-:-:S05]  /*3bc0*/  IMAD.WIDE.U32 R38, R0, 0x4, R28 ;  /* 0x0000000400267825 */ /* 0x008fca00078e001c */
[----:B------:R-:W0:Y:S01]  /*3bd0*/  LDG.E.CONSTANT R37, desc[UR8][R38.64] ;  /* 0x0000000826257981 */ /* 0x000e22000c1e9900 */
[C---:B----4-:R-:W-:Y:S01]  /*3be0*/  IADD3 R33, PT, PT, R0.reuse, UR6, RZ ;  /* 0x0000000600217c10 */ /* 0x050fe2000fffe0ff */
[----:B------:R-:W-:Y:S01]  /*3bf0*/  VIADD R41, R0, UR4 ;  /* 0x0000000400297c36 */ /* 0x000fe20008000000 */
[----:B------:R-:W2:Y:S03]  /*3c00*/  LDCU.64 UR6, c[0x0][0x3d8] ;  /* 0x00007b00ff0677ac */ /* 0x000ea60008000a00 */
[----:B-1----:R-:W-:-:S05]  /*3c10*/  IMAD.WIDE R34, R33, 0x8, R34 ;  /* 0x0000000821227825 */ /* 0x002fca00078e0222 */
[----:B------:R-:W2:Y:S01]  /*3c20*/  LDG.E.64 R32, desc[UR8][R34.64] ;  /* 0x0000000822207981 */ /* 0x000ea2000c1e1b00 */
[----:B------:R-:W-:-:S05]  /*3c30*/  IMAD.WIDE.U32 R44, R41, 0x4, R28 ;  /* 0x00000004292c7825 */ /* 0x000fca00078e001c */
[----:B------:R-:W3:Y:S01]  /*3c40*/  LDG.E.CONSTANT R39, desc[UR8][R44.64] ;  /* 0x000000082c277981 */ /* 0x000ee2000c1e9900 */
[----:B0-----:R-:W-:-:S06]  /*3c50*/  IMAD.WIDE R36, R37, 0x8, R26 ;  /* 0x0000000825247825 */ /* 0x001fcc00078e021a */
[----:B------:R-:W2:Y:S01]  /*3c60*/  LDG.E.64 R36, desc[UR8][R36.64] ;  /* 0x0000000824247981 */ /* 0x000ea2000c1e1b00 */
[----:B------:R-:W-:Y:S02]  /*3c70*/  IMAD.MOV.U32 R0, RZ, RZ, RZ ;  /* 0x000000ffff007224 */ /* 0x000fe400078e00ff */
[----:B------:R-:W-:Y:S02]  /*3c80*/  IMAD.MOV.U32 R42, RZ, RZ, RZ ;  /* 0x000000ffff2a7224 */ /* 0x000fe400078e00ff */
[----:B---3--:R-:W-:-:S04]  /*3c90*/  IMAD.WIDE R38, R39, 0x8, R26 ;  /* 0x0000000827267825 */ /* 0x008fc800078e021a */
[----:B------:R-:W-:-:S04]  /*3ca0*/  VIADD R45, R41, UR4 ;  /* 0x00000004292d7c36 */ /* 0x000fc80008000000 */
[----:B------:R-:W-:-:S06]  /*3cb0*/  IMAD.WIDE.U32 R40, R45, 0x4, R28 ;  /* 0x000000042d287825 */ /* 0x000fcc00078e001c */
[----:B------:R-:W3:Y:S01]  /*3cc0*/  LDG.E.CONSTANT R41, desc[UR8][R40.64] ;  /* 0x0000000828297981 */ /* 0x000ee2000c1e9900 */
[----:B--2---:R-:W-:-:S08]  /*3cd0*/  DFMA R32, R36, UR6, R32 ;  /* 0x0000000624207c2b */ /* 0x004fd00008000020 */
[----:B------:R-:W-:Y:S02]  /*3ce0*/  DSETP.MAX.AND P2, P3, RZ, R32, PT ;  /* 0x00000020ff00722a */ /* 0x000fe40003b4f000 */
[----:B------:R-:W-:Y:S01]  /*3cf0*/  MOV R47, R33 ;  /* 0x00000021002f7202 */ /* 0x000fe20000000f00 */
[----:B------:R-:W-:-:S03]  /*3d00*/  IMAD.MOV.U32 R43, RZ, RZ, R32 ;  /* 0x000000ffff2b7224 */ /* 0x000fc600078e0020 */
[----:B------:R-:W-:Y:S02]  /*3d10*/  FSEL R37, R0, R47, P2 ;  /* 0x0000002f00257208 */ /* 0x000fe40001000000 */
[----:B------:R-:W-:Y:S02]  /*3d20*/  IADD3 R32, P0, PT, R34, UR14, RZ ;  /* 0x0000000e22207c10 */ /* 0x000fe4000ff1e0ff */
[----:B------:R-:W-:-:S04]  /*3d30*/  SEL R42, R42, R43, P2 ;  /* 0x0000002b2a2a7207 */ /* 0x000fc80001000000 */
[----:B------:R-:W-:Y:S02]  /*3d40*/  @P3 LOP3.LUT R37, R47, 0x80000, RZ, 0xfc, !PT ;  /* 0x000800002f253812 */ /* 0x000fe400078efcff */
[----:B------:R-:W-:-:S03]  /*3d50*/  IADD3.X R33, PT, PT, RZ, R35, RZ, P0, !PT ;  /* 0x00000023ff217210 */ /* 0x000fc600007fe4ff */
[----:B------:R-:W-:-:S05]  /*3d60*/  IMAD.MOV.U32 R43, RZ, RZ, R37 ;  /* 0x000000ffff2b7224 */ /* 0x000fca00078e0025 */
[----:B------:R0:W-:Y:S04]  /*3d70*/  STG.E.64 desc[UR8][R34.64], R42 ;  /* 0x0000002a22007986 */ /* 0x0001e8000c101b08 */
[----:B------:R-:W2:Y:S04]  /*3d80*/  LDG.E.64 R36, desc[UR8][R32.64] ;  /* 0x0000000820247981 */ /* 0x000ea8000c1e1b00 */
[----:B------:R-:W2:Y:S01]  /*3d90*/  LDG.E.64 R38, desc[UR8][R38.64] ;  /* 0x0000000826267981 */ /* 0x000ea2000c1e1b00 */
[----:B---3--:R-:W-:-:S04]  /*3da0*/  IMAD.WIDE R40, R41, 0x8, R26 ;  /* 0x0000000829287825 */ /* 0x008fc800078e021a */
[----:B0-----:R-:W-:Y:S01]  /*3db0*/  IMAD.MOV.U32 R42, RZ, RZ, RZ ;  /* 0x000000ffff2a7224 */ /* 0x001fe200078e00ff */
[----:B------:R-:W-:-:S05]  /*3dc0*/  IADD3 R34, P0, PT, R32, UR14, RZ ;  /* 0x0000000e20227c10 */ /* 0x000fca000ff1e0ff */
[----:B------:R-:W-:Y:S01]  /*3dd0*/  IMAD.X R35, RZ, RZ, R33, P0 ;  /* 0x000000ffff237224 */ /* 0x000fe200000e0621 */
[----:B--2---:R-:W-:-:S08]  /*3de0*/  DFMA R36, R38, UR6, R36 ;  /* 0x0000000626247c2b */ /* 0x004fd00008000024 */
[----:B------:R-:W-:Y:S02]  /*3df0*/  DSETP.MAX.AND P2, P3, RZ, R36, PT ;  /* 0x00000024ff00722a */ /* 0x000fe40003b4f000 */
[----:B------:R-:W-:-:S04]  /*3e00*/  MOV R47, R36 ;  /* 0x00000024002f7202 */ /* 0x000fc80000000f00 */
[----:B------:R-:W-:Y:S02]  /*3e10*/  FSEL R43, R0, R37, P2 ;  /* 0x00000025002b7208 */ /* 0x000fe40001000000 */
[----:B------:R-:W-:-:S06]  /*3e20*/  SEL R42, R42, R47, P2 ;  /* 0x0000002f2a2a7207 */ /* 0x000fcc0001000000 */
[----:B------:R-:W-:-:S05]  /*3e30*/  @P3 LOP3.LUT R43, R37, 0x80000, RZ, 0xfc, !PT ;  /* 0x00080000252b3812 */ /* 0x000fca00078efcff */
[----:B------:R0:W-:Y:S04]  /*3e40*/  STG.E.64 desc[UR8][R32.64], R42 ;  /* 0x0000002a20007986 */ /* 0x0001e8000c101b08 */
[----:B------:R-:W2:Y:S04]  /*3e50*/  LDG.E.64 R36, desc[UR8][R34.64] ;  /* 0x0000000822247981 */ /* 0x000ea8000c1e1b00 */
[----:B------:R-:W2:Y:S01]  /*3e60*/  LDG.E.64 R40, desc[UR8][R40.64] ;  /* 0x0000000828287981 */ /* 0x000ea2000c1e1b00 */
[----:B------:R-:W-:-:S05]  /*3e70*/  IADD3 R39, PT, PT, R45, UR4, RZ ;  /* 0x000000042d277c10 */ /* 0x000fca000fffe0ff */
[----:B------:R-:W-:-:S06]  /*3e80*/  IMAD.WIDE.U32 R44, R39, 0x4, R28 ;  /* 0x00000004272c7825 */ /* 0x000fcc00078e001c */
[----:B------:R-:W3:Y:S01]  /*3e90*/  LDG.E.CONSTANT R45, desc[UR8][R44.64] ;  /* 0x000000082c2d7981 */ /* 0x000ee2000c1e9900 */
[----:B0-----:R-:W-:Y:S01]  /*3ea0*/  IMAD.MOV.U32 R32, RZ, RZ, RZ ;  /* 0x000000ffff207224 */ /* 0x001fe200078e00ff */
[----:B------:R-:W-:Y:S01]  /*3eb0*/  IADD3 R28, P0, PT, R34, UR14, RZ ;  /* 0x0000000e221c7c10 */ /* 0x000fe2000ff1e0ff */
[----:B--2---:R-:W-:-:S08]  /*3ec0*/  DFMA R36, R40, UR6, R36 ;  /* 0x0000000628247c2b */ /* 0x004fd00008000024 */
[----:B------:R-:W-:Y:S02]  /*3ed0*/  DSETP.MAX.AND P2, P3, RZ, R36, PT ;  /* 0x00000024ff00722a */ /* 0x000fe40003b4f000 */
[----:B------:R-:W-:Y:S02]  /*3ee0*/  IMAD.MOV.U32 R29, RZ, RZ, R36 ;  /* 0x000000ffff1d7224 */ /* 0x000fe400078e0024 */
[----:B---3--:R-:W-:Y:S02]  /*3ef0*/  IMAD.WIDE R26, R45, 0x8, R26 ;  /* 0x000000082d1a7825 */ /* 0x008fe400078e021a */
[----:B------:R-:W-:Y:S02]  /*3f00*/  FSEL R33, R0, R37, P2 ;  /* 0x0000002500217208 */ /* 0x000fe40001000000 */
[----:B------:R-:W-:Y:S02]  /*3f10*/  SEL R32, R32, R29, P2 ;  /* 0x0000001d20207207 */ /* 0x000fe40001000000 */
[----:B------:R-:W-:-:S04]  /*3f20*/  IADD3.X R29, PT, PT, RZ, R35, RZ, P0, !PT ;  /* 0x00000023ff1d7210 */ /* 0x000fc800007fe4ff */
[----:B------:R-:W-:-:S05]  /*3f30*/  @P3 LOP3.LUT R33, R37, 0x80000, RZ, 0xfc, !PT ;  /* 0x0008000025213812 */ /* 0x000fca00078efcff */
[----:B------:R0:W-:Y:S04]  /*3f40*/  STG.E.64 desc[UR8][R34.64], R32 ;  /* 0x0000002022007986 */ /* 0x0001e8000c101b08 */
[----:B------:R-:W2:Y:S04]  /*3f50*/  LDG.E.64 R26, desc[UR8][R26.64] ;  /* 0x000000081a1a7981 */ /* 0x000ea8000c1e1b00 */
[----:B------:R-:W2:Y:S02]  /*3f60*/  LDG.E.64 R36, desc[UR8][R28.64] ;  /* 0x000000081c247981 */ /* 0x000ea4000c1e1b00 */
[----:B--2---:R-:W-:-:S08]  /*3f70*/  DFMA R36, R26, UR6, R36 ;  /* 0x000000061a247c2b */ /* 0x004fd00008000024 */
[----:B------:R-:W-:Y:S02]  /*3f80*/  DSETP.MAX.AND P0, P2, RZ, R36, PT ;  /* 0x00000024ff00722a */ /* 0x000fe40003a0f000 */
[----:B------:R-:W-:-:S05]  /*3f90*/  IMAD.MOV.U32 R41, RZ, RZ, R37 ;  /* 0x000000ffff297224 */ /* 0x000fca00078e0025 */
[C---:B------:R-:W-:Y:S02]  /*3fa0*/  FSEL R43, R0.reuse, R41, P0 ;  /* 0x00000029002b7208 */ /* 0x040fe40000000000 */
[----:B------:R-:W-:-:S05]  /*3fb0*/  SEL R36, R0, R36, P0 ;  /* 0x0000002400247207 */ /* 0x000fca0000000000 */
[----:B------:R-:W-:-:S05]  /*3fc0*/  @P2 LOP3.LUT R43, R41, 0x80000, RZ, 0xfc, !PT ;  /* 0x00080000292b2812 */ /* 0x000fca00078efcff */
[----:B------:R-:W-:Y:S01]  /*3fd0*/  IMAD.MOV.U32 R37, RZ, RZ, R43 ;  /* 0x000000ffff257224 */ /* 0x000fe200078e002b */
[----:B------:R-:W-:-:S04]  /*3fe0*/  IADD3 R0, PT, PT, R39, UR4, RZ ;  /* 0x0000000427007c10 */ /* 0x000fc8000fffe0ff */
[----:B------:R0:W-:Y:S01]  /*3ff0*/  STG.E.64 desc[UR8][R28.64], R36 ;  /* 0x000000241c007986 */ /* 0x0001e2000c101b08 */
[----:B------:R-:W-:-:S13]  /*4000*/  ISETP.GE.AND P0, PT, R0, R31, PT ;  /* 0x0000001f0000720c */ /* 0x000fda0003f06270 */
[----:B0-----:R-:W-:Y:S05]  /*4010*/  @!P0 BRA `(.L_x_57) ;  /* 0xfffffff800d88947 */ /* 0x001fea000383ffff */
.L_x_54:
[----:B------:R-:W-:Y:S05]  /*4020*/  BSYNC.RECONVERGENT B0 ;  /* 0x0000000000007941 */ /* 0x000fea0003800200 */
.L_x_53:
[----:B------:R-:W-:Y:S01]  /*4030*/  BAR.SYNC.DEFER_BLOCKING 0x0 ;  /* 0x0000000000007b1d */ /* 0x000fe20000010000 */
[----:B012---:R-:W-:-:S05]  /*4040*/  CS2R R26, SRZ ;  /* 0x00000000001a7805 */ /* 0x007fca000001ff00 */
[----:B------:R-:W-:Y:S04]  /*4050*/  BSSY.RECONVERGENT B0, `(.L_x_58) ;  /* 0x0000041000007945 */ /* 0x000fe80003800200 */
[----:B------:R-:W-:Y:S05]  /*4060*/  @P1 BRA `(.L_x_59) ;  /* 0x0000000000fc1947 */ /* 0x000fea0003800000 */
[----:B------:R-:W-:Y:S01]  /*4070*/  ISETP.NE.AND P2, PT, R11, RZ, PT ;  /* 0x000000ff0b00720c */ /* 0x000fe20003f45270 */
[----:B------:R-:W-:Y:S01]  /*4080*/  BSSY.RECONVERGENT B2, `(.L_x_60) ;  /* 0x000001c000027945 */ /* 0x000fe20003800200 */
[----:B------:R-:W-:Y:S01]  /*4090*/  ISETP.GE.U32.AND P0, PT, R4, 0x3, PT ;  /* 0x000000030400780c */ /* 0x000fe20003f06070 */
[----:B------:R-:W-:Y:S01]  /*40a0*/  IMAD.MOV.U32 R31, RZ, RZ, R2 ;  /* 0x000000ffff1f7224 */ /* 0x000fe200078e0002 */
[----:B------:R-:W-:-:S09]  /*40b0*/  CS2R R26, SRZ ;  /* 0x00000000001a7805 */ /* 0x000fd2000001ff00 */
[----:B------:R-:W-:Y:S05]  /*40c0*/  @!P2 BRA `(.L_x_61) ;  /* 0x00000000005ca947 */ /* 0x000fea0003800000 */
[----:B---34-:R-:W2:Y:S01]  /*40d0*/  LDG.E.64 R28, desc[UR8][R24.64] ;  /* 0x00000008181c7981 */ /* 0x018ea2000c1e1b00 */
[----:B------:R-:W-:Y:S01]  /*40e0*/  ISETP.NE.AND P3, PT, R11, 0x1, PT ;  /* 0x000000010b00780c */ /* 0x000fe20003f65270 */
[----:B------:R-:W-:Y:S01]  /*40f0*/  IMAD.MOV.U32 R31, RZ, RZ, R3 ;  /* 0x000000ffff1f7224 */ /* 0x000fe200078e0003 */
[----:B--2---:R-:W-:Y:S02]  /*4100*/  DADD R26, RZ, R28 ;  /* 0x00000000ff1a7229 */ /* 0x004fe4000000001c */
[----:B------:R-:W-:-:S08]  /*4110*/  DSETP.GT.AND P2, PT, R28, RZ, PT ;  /* 0x000000ff1c00722a */ /* 0x000fd00003f44000 */
[----:B------:R-:W-:Y:S02]  /*4120*/  FSEL R26, R26, RZ, P2 ;  /* 0x000000ff1a1a7208 */ /* 0x000fe40001000000 */
[----:B------:R-:W-:Y:S01]  /*4130*/  FSEL R27, R27, RZ, P2 ;  /* 0x000000ff1b1b7208 */ /* 0x000fe20001000000 */
[----:B------:R-:W-:Y:S06]  /*4140*/  @!P3 BRA `(.L_x_61) ;  /* 0x00000000003cb947 */ /* 0x000fec0003800000 */
[----:B------:R-:W2:Y:S01]  /*4150*/  LDG.E.64 R28, desc[UR8][R16.64] ;  /* 0x00000008101c7981 */ /* 0x000ea2000c1e1b00 */
[----:B------:R-:W-:-:S13]  /*4160*/  ISETP.NE.AND P3, PT, R11, 0x2, PT ;  /* 0x000000020b00780c */ /* 0x000fda0003f65270 */
[----:B------:R-:W3:Y:S01]  /*4170*/  @P3 LDG.E.64 R32, desc[UR8][R14.64] ;  /* 0x000000080e203981 */ /* 0x000ee2000c1e1b00 */
[----:B--2---:R-:W-:Y:S02]  /*4180*/  DADD R30, R26, R28 ;  /* 0x000000001a1e7229 */ /* 0x004fe4000000001c */
[----:B------:R-:W-:-:S08]  /*4190*/  DSETP.GT.AND P2, PT, R28, RZ, PT ;  /* 0x000000ff1c00722a */ /* 0x000fd00003f44000 */
[----:B------:R-:W-:Y:S02]  /*41a0*/  FSEL R26, R30, R26, P2 ;  /* 0x0000001a1e1a7208 */ /* 0x000fe40001000000 */
[----:B------:R-:W-:Y:S01]  /*41b0*/  FSEL R27, R31, R27, P2 ;  /* 0x0000001b1f1b7208 */ /* 0x000fe20001000000 */
[----:B---3--:R-:W-:Y:S01]  /*41c0*/  @P3 DSETP.GT.AND P2, PT, R32, RZ, PT ;  /* 0x000000ff2000322a */ /* 0x008fe20003f44000 */
[----:B------:R-:W-:Y:S01]  /*41d0*/  MOV R31, R7 ;  /* 0x00000007001f7202 */ /* 0x000fe20000000f00 */
[----:B------:R-:W-:-:S03]  /*41e0*/  @P3 IMAD.MOV.U32 R31, RZ, RZ, R9 ;  /* 0x000000ffff1f3224 */ /* 0x000fc600078e0009 */
[----:B------:R-:W-:-:S10]  /*41f0*/  @P3 DADD R28, R26, R32 ;  /* 0x000000001a1c3229 */ /* 0x000fd40000000020 */
[----:B------:R-:W-:Y:S02]  /*4200*/  @P3 FSEL R0, R28, R26, P2 ;  /* 0x0000001a1c003208 */ /* 0x000fe40001000000 */
[----:B------:R-:W-:-:S03]  /*4210*/  @P3 FSEL R29, R29, R27, P2 ;  /* 0x0000001b1d1d3208 */ /* 0x000fc60001000000 */
[----:B------:R-:W-:Y:S01]  /*4220*/  @P3 IMAD.MOV.U32 R26, RZ, RZ, R0 ;  /* 0x000000ffff1a3224 */ /* 0x000fe200078e0000 */
[----:B------:R-:W-:-:S07]  /*4230*/  @P3 MOV R27, R29 ;  /* 0x0000001d001b3202 */ /* 0x000fce0000000f00 */
.L_x_61:
[----:B------:R-:W-:Y:S05]  /*4240*/  BSYNC.RECONVERGENT B2 ;  /* 0x0000000000027941 */ /* 0x000fea0003800200 */
.L_x_60:
[----:B------:R-:W-:Y:S05]  /*4250*/  @!P0 BRA `(.L_x_59) ;  /* 0x0000000000808947 */ /* 0x000fea0003800000 */
.L_x_62:
[----:B------:R-:W3:Y:S01]  /*4260*/  LDC.64 R34, c[0x0][0x3a0] ;  /* 0x0000e800ff227b82 */ /* 0x000ee20000000a00 */
[----:B------:R-:W0:Y:S01]  /*4270*/  LDCU UR6, c[0x0][0x3c0] ;  /* 0x00007800ff0677ac */ /* 0x000e220008000800 */
[----:B---34-:R-:W-:-:S06]  /*4280*/  IMAD.WIDE.U32 R28, R31, 0x8, R34 ;  /* 0x000000081f1c7825 */ /* 0x018fcc00078e0022 */
[----:B------:R-:W2:Y:S01]  /*4290*/  LDG.E.64 R28, desc[UR8][R28.64] ;  /* 0x000000081c1c7981 */ /* 0x000ea2000c1e1b00 */
[----:B------:R-:W-:-:S04]  /*42a0*/  VIADD R31, R31, UR4 ;  /* 0x000000041f1f7c36 */ /* 0x000fc80008000000 */
[----:B------:R-:W-:-:S06]  /*42b0*/  IMAD.WIDE.U32 R32, R31, 0x8, R34 ;  /* 0x000000081f207825 */ /* 0x000fcc00078e0022 */
[----:B------:R-:W3:Y:S01]  /*42c0*/  LDG.E.64 R32, desc[UR8][R32.64] ;  /* 0x0000000820207981 */ /* 0x000ee2000c1e1b00 */
[----:B------:R-:W-:-:S04]  /*42d0*/  VIADD R37, R31, UR4 ;  /* 0x000000041f257c36 */ /* 0x000fc80008000000 */
[C---:B------:R-:W-:Y:S01]  /*42e0*/  IMAD.WIDE.U32 R30, R37.reuse, 0x8, R34 ;  /* 0x00000008251e7825 */ /* 0x040fe200078e0022 */
[----:B------:R-:W-:-:S05]  /*42f0*/  IADD3 R39, PT, PT, R37, UR4, RZ ;  /* 0x0000000425277c10 */ /* 0x000fca000fffe0ff */
[----:B------:R-:W4:Y:S01]  /*4300*/  LDG.E.64 R30, desc[UR8][R30.64] ;  /* 0x000000081e1e7981 */ /* 0x000f22000c1e1b00 */
[----:B------:R-:W-:-:S06]  /*4310*/  IMAD.WIDE.U32 R34, R39, 0x8, R34 ;  /* 0x0000000827227825 */ /* 0x000fcc00078e0022 */
[----:B------:R-:W5:Y:S01]  /*4320*/  LDG.E.64 R34, desc[UR8][R34.64] ;  /* 0x0000000822227981 */ /* 0x000f62000c1e1b00 */
[C---:B--2---:R-:W-:Y:S02]  /*4330*/  DADD R36, R28.reuse, R26 ;  /* 0x000000001c247229 */ /* 0x044fe4000000001a */
[----:B------:R-:W-:-:S08]  /*4340*/  DSETP.GT.AND P0, PT, R28, RZ, PT ;  /* 0x000000ff1c00722a */ /* 0x000fd00003f04000 */
[----:B------:R-:W-:Y:S02]  /*4350*/  FSEL R28, R36, R26, P0 ;  /* 0x0000001a241c7208 */ /* 0x000fe40000000000 */
[----:B------:R-:W-:Y:S01]  /*4360*/  FSEL R29, R37, R27, P0 ;  /* 0x0000001b251d7208 */ /* 0x000fe20000000000 */
[----:B---3--:R-:W-:-:S05]  /*4370*/  DSETP.GT.AND P0, PT, R32, RZ, PT ;  /* 0x000000ff2000722a */ /* 0x008fca0003f04000 */
[----:B------:R-:W-:-:S10]  /*4380*/  DADD R26, R32, R28 ;  /* 0x00000000201a7229 */ /* 0x000fd4000000001c */
[----:B------:R-:W-:Y:S02]  /*4390*/  FSEL R28, R26, R28, P0 ;  /* 0x0000001c1a1c7208 */ /* 0x000fe40000000000 */
[----:B------:R-:W-:Y:S01]  /*43a0*/  FSEL R29, R27, R29, P0 ;  /* 0x0000001d1b1d7208 */ /* 0x000fe20000000000 */
[----:B----4-:R-:W-:-:S05]  /*43b0*/  DSETP.GT.AND P0, PT, R30, RZ, PT ;  /* 0x000000ff1e00722a */ /* 0x010fca0003f04000 */
[----:B------:R-:W-:Y:S01]  /*43c0*/  DADD R26, R30, R28 ;  /* 0x000000001e1a7229 */ /* 0x000fe2000000001c */
[----:B------:R-:W-:-:S05]  /*43d0*/  VIADD R31, R39, UR4 ;  /* 0x00000004271f7c36 */ /* 0x000fca0008000000 */
[----:B0-----:R-:W-:-:S04]  /*43e0*/  ISETP.GE.AND P2, PT, R31, UR6, PT ;  /* 0x000000061f007c0c */ /* 0x001fc8000bf46270 */
[----:B------:R-:W-:Y:S02]  /*43f0*/  FSEL R28, R26, R28, P0 ;  /* 0x0000001c1a1c7208 */ /* 0x000fe40000000000 */
[----:B------:R-:W-:Y:S01]  /*4400*/  FSEL R29, R27, R29, P0 ;  /* 0x0000001d1b1d7208 */ /* 0x000fe20000000000 */
[----:B-----5:R-:W-:-:S05]  /*4410*/  DSETP.GT.AND P0, PT, R34, RZ, PT ;  /* 0x000000ff2200722a */ /* 0x020fca0003f04000 */
[----:B------:R-:W-:-:S10]  /*4420*/  DADD R26, R34, R28 ;  /* 0x00000000221a7229 */ /* 0x000fd4000000001c */
[----:B------:R-:W-:Y:S02]  /*4430*/  FSEL R26, R26, R28, P0 ;  /* 0x0000001c1a1a7208 */ /* 0x000fe40000000000 */
[----:B------:R-:W-:Y:S01]  /*4440*/  FSEL R27, R27, R29, P0 ;  /* 0x0000001d1b1b7208 */ /* 0x000fe20000000000 */
[----:B------:R-:W-:Y:S06]  /*4450*/  @!P2 BRA `(.L_x_62) ;  /* 0xfffffffc0080a947 */ /* 0x000fec000383ffff */
.L_x_59:
[----:B------:R-:W-:Y:S05]  /*4460*/  BSYNC.RECONVERGENT B0 ;  /* 0x0000000000007941 */ /* 0x000fea0003800200 */
.L_x_58:
[----:B------:R-:W0:Y:S01]  /*4470*/  S2UR UR7, SR_CgaCtaId ;  /* 0x00000000000779c3 */ /* 0x000e220000008800 */
[----:B------:R-:W-:Y:S01]  /*4480*/  IMAD.U32 R0, RZ, RZ, UR4 ;  /* 0x00000004ff007e24 */ /* 0x000fe2000f8e00ff */
[----:B------:R-:W-:Y:S01]  /*4490*/  UMOV UR6, 0x400 ;  /* 0x0000040000067882 */ /* 0x000fe20000000000 */
[----:B------:R1:W-:Y:S05]  /*44a0*/  STS.64 [R8], R26 ;  /* 0x0000001a08007388 */ /* 0x0003ea0000000a00 */
[----:B------:R-:W-:Y:S01]  /*44b0*/  BAR.SYNC.DEFER_BLOCKING 0x0 ;  /* 0x0000000000007b1d */ /* 0x000fe20000010000 */
[----:B------:R-:W-:Y:S01]  /*44c0*/  ISETP.GE.U32.AND P5, PT, R0, 0x2, PT ;  /* 0x000000020000780c */ /* 0x000fe20003fa6070 */
[----:B0-----:R-:W-:-:S06]  /*44d0*/  ULEA UR6, UR7, UR6, 0x18 ;  /* 0x0000000607067291 */ /* 0x001fcc000f8ec0ff */
[----:B---34-:R-:W-:-:S06]  /*44e0*/  MOV R29, UR6 ;  /* 0x00000006001d7c02 */ /* 0x018fcc0008000f00 */
[----:B-1----:R-:W-:Y:S05]  /*44f0*/  @!P5 BRA `(.L_x_63) ;  /* 0x000000000030d947 */ /* 0x002fea0003800000 */
[----:B------:R-:W-:-:S07]  /*4500*/  IMAD.U32 R0, RZ, RZ, UR4 ;  /* 0x00000004ff007e24 */ /* 0x000fce000f8e00ff */
.L_x_64:
[----:B------:R-:W-:-:S04]  /*4510*/  SHF.R.U32.HI R33, RZ, 0x1, R0 ;  /* 0x00000001ff217819 */ /* 0x000fc80000011600 */
[----:B------:R-:W-:-:S13]  /*4520*/  ISETP.GE.U32.AND P0, PT, R2, R33, PT ;  /* 0x000000210200720c */ /* 0x000fda0003f06070 */
[----:B------:R-:W-:Y:S01]  /*4530*/  @!P0 IMAD R28, R33, 0x8, R8 ;  /* 0x00000008211c8824 */ /* 0x000fe200078e0208 */
[----:B------:R-:W-:Y:S04]  /*4540*/  @!P0 LDS.64 R30, [R8] ;  /* 0x00000000081e8984 */ /* 0x000fe80000000a00 */
[----:B------:R-:W0:Y:S02]  /*4550*/  @!P0 LDS.64 R26, [R28] ;  /* 0x000000001c1a8984 */ /* 0x000e240000000a00 */
[----:B0-----:R-:W-:-:S07]  /*4560*/  @!P0 DADD R26, R26, R30 ;  /* 0x000000001a1a8229 */ /* 0x001fce000000001e */
[----:B------:R0:W-:Y:S01]  /*4570*/  @!P0 STS.64 [R8], R26 ;  /* 0x0000001a08008388 */ /* 0x0001e20000000a00 */
[----:B------:R-:W-:Y:S01]  /*4580*/  BAR.SYNC.DEFER_BLOCKING 0x0 ;  /* 0x0000000000007b1d */ /* 0x000fe20000010000 */
[----:B------:R-:W-:Y:S02]  /*4590*/  ISETP.GT.U32.AND P0, PT, R0, 0x3, PT ;  /* 0x000000030000780c */ /* 0x000fe40003f04070 */
[----:B------:R-:W-:-:S11]  /*45a0*/  MOV R0, R33 ;  /* 0x0000002100007202 */ /* 0x000fd60000000f00 */
[----:B0-----:R-:W-:Y:S05]  /*45b0*/  @P0 BRA `(.L_x_64) ;  /* 0xfffffffc00d40947 */ /* 0x001fea000383ffff */
.L_x_63:
[----:B------:R-:W0:Y:S01]  /*45c0*/  LDS.64 R40, [R29] ;  /* 0x000000001d287984 */ /* 0x000e220000000a00 */
[----:B------:R-:W-:Y:S01]  /*45d0*/  CS2R R30, SRZ ;  /* 0x00000000001e7805 */ /* 0x000fe2000001ff00 */
[----:B0-----:R-:W-:-:S14]  /*45e0*/  DSETP.GTU.AND P0, PT, R40, RZ, PT ;  /* 0x000000ff2800722a */ /* 0x001fdc0003f0c000 */
[----:B------:R-:W-:Y:S05]  /*45f0*/  @!P0 BRA `(.L_x_65) ;  /* 0x0000001400ec8947 */ /* 0x000fea0003800000 */
[----:B------:R-:W-:Y:S01]  /*4600*/  BSSY.RECONVERGENT B0, `(.L_x_66) ;  /* 0x0000165000007945 */ /* 0x000fe20003800200 */
[----:B------:R-:W-:-:S03]  /*4610*/  CS2R R42, SRZ ;  /* 0x00000000002a7805 */ /* 0x000fc6000001ff00 */
[----:B------:R-:W-:Y:S05]  /*4620*/  @P1 BRA `(.L_x_67) ;  /* 0x0000001400881947 */ /* 0x000fea0003800000 */
[----:B------:R-:W-:Y:S01]  /*4630*/  LOP3.LUT R0, R4, 0x1, RZ, 0xc0, !PT ;  /* 0x0000000104007812 */ /* 0x000fe200078ec0ff */
[----:B------:R-:W-:Y:S01]  /*4640*/  BSSY.RECONVERGENT B3, `(.L_x_68) ;  /* 0x0000076000037945 */ /* 0x000fe20003800200 */
[----:B------:R-:W-:Y:S01]  /*4650*/  IMAD.MOV.U32 R49, RZ, RZ, R2 ;  /* 0x000000ffff317224 */ /* 0x000fe200078e0002 */
[----:B------:R-:W-:Y:S02]  /*4660*/  CS2R R44, SRZ ;  /* 0x00000000002c7805 */ /* 0x000fe4000001ff00 */
[----:B------:R-:W-:-:S13]  /*4670*/  ISETP.NE.U32.AND P0, PT, R0, 0x1, PT ;  /* 0x000000010000780c */ /* 0x000fda0003f05070 */
[----:B------:R-:W-:Y:S05]  /*4680*/  @!P0 BRA `(.L_x_69) ;  /* 0x0000000400c48947 */ /* 0x000fea0003800000 */
[----:B------:R-:W2:Y:S01]  /*4690*/  LDG.E.64 R30, desc[UR8][R24.64] ;  /* 0x00000008181e7981 */ /* 0x000ea2000c1e1b00 */
[----:B------:R-:W-:Y:S01]  /*46a0*/  IMAD.MOV.U32 R49, RZ, RZ, R3 ;  /* 0x000000ffff317224 */ /* 0x000fe200078e0003 */
[----:B------:R-:W-:Y:S01]  /*46b0*/  CS2R R42, SRZ ;  /* 0x00000000002a7805 */ /* 0x000fe2000001ff00 */
[----:B--2---:R-:W-:-:S14]  /*46c0*/  DSETP.GT.AND P0, PT, R30, RZ, PT ;  /* 0x000000ff1e00722a */ /* 0x004fdc0003f04000 */
[----:B------:R-:W-:Y:S05]  /*46d0*/  @!P0 BRA `(.L_x_69) ;  /* 0x0000000400b08947 */ /* 0x000fea0003800000 */
[----:B------:R-:W0:Y:S01]  /*46e0*/  MUFU.RCP64H R27, R41 ;  /* 0x00000029001b7308 */ /* 0x000e220000001800 */
[----:B------:R-:W-:Y:S01]  /*46f0*/  MOV R26, 0x1 ;  /* 0x00000001001a7802 */ /* 0x000fe20000000f00 */
[----:B------:R-:W-:Y:S01]  /*4700*/  BSSY.RECONVERGENT B4, `(.L_x_70) ;  /* 0x0000011000047945 */ /* 0x000fe20003800200 */
[----:B------:R-:W-:-:S04]  /*4710*/  FSETP.GEU.AND P1, PT, |R31|, 6.5827683646048100446e-37, PT ;  /* 0x036000001f00780b */ /* 0x000fc80003f2e200 */
[----:B0-----:R-:W-:-:S08]  /*4720*/  DFMA R28, -R40, R26, 1 ;  /* 0x3ff00000281c742b */ /* 0x001fd0000000011a */
[----:B------:R-:W-:-:S08]  /*4730*/  DFMA R28, R28, R28, R28 ;  /* 0x0000001c1c1c722b */ /* 0x000fd0000000001c */
[----:B------:R-:W-:-:S08]  /*4740*/  DFMA R28, R26, R28, R26 ;  /* 0x0000001c1a1c722b */ /* 0x000fd0000000001a */
[----:B------:R-:W-:-:S08]  /*4750*/  DFMA R26, -R40, R28, 1 ;  /* 0x3ff00000281a742b */ /* 0x000fd0000000011c */
[----:B------:R-:W-:-:S08]  /*4760*/  DFMA R26, R28, R26, R28 ;  /* 0x0000001a1c1a722b */ /* 0x000fd0000000001c */
[----:B------:R-:W-:-:S08]  /*4770*/  DMUL R44, R30, R26 ;  /* 0x0000001a1e2c7228 */ /* 0x000fd00000000000 */
[----:B------:R-:W-:-:S08]  /*4780*/  DFMA R28, -R40, R44, R30 ;  /* 0x0000002c281c722b */ /* 0x000fd0000000011e */
[----:B------:R-:W-:-:S10]  /*4790*/  DFMA R44, R26, R28, R44 ;  /* 0x0000001c1a2c722b */ /* 0x000fd4000000002c */
[----:B------:R-:W-:-:S05]  /*47a0*/  FFMA R0, RZ, R41, R45 ;  /* 0x00000029ff007223 */ /* 0x000fca000000002d */
[----:B------:R-:W-:-:S13]  /*47b0*/  FSETP.GT.AND P0, PT, |R0|, 1.469367938527859385e-39, PT ;  /* 0x001000000000780b */ /* 0x000fda0003f04200 */
[----:B------:R-:W-:Y:S05]  /*47c0*/  @P0 BRA P1, `(.L_x_71) ;  /* 0x0000000000100947 */ /* 0x000fea0000800000 */
[----:B------:R-:W-:Y:S01]  /*47d0*/  IMAD.MOV.U32 R28, RZ, RZ, R40 ;  /* 0x000000ffff1c7224 */ /* 0x000fe200078e0028 */
[----:B------:R-:W-:Y:S01]  /*47e0*/  MOV R0, 0x4810 ;  /* 0x0000481000007802 */ /* 0x000fe20000000f00 */
[----:B------:R-:W-:-:S07]  /*47f0*/  IMAD.MOV.U32 R29, RZ, RZ, R41 ;  /* 0x000000ffff1d7224 */ /* 0x000fce00078e0029 */
[----:B------:R-:W-:Y:S05]  /*4800*/  CALL.REL.NOINC `($__internal_0_$__cuda_sm20_div_rn_f64_full) ;  /* 0x0000001800787944 */ /* 0x000fea0003c00000 */
.L_x_71:
[----:B------:R-:W-:Y:S05]  /*4810*/  BSYNC.RECONVERGENT B4 ;  /* 0x0000000000047941 */ /* 0x000fea0003800200 */
.L_x_70:
[----:B------:R-:W-:Y:S01]  /*4820*/  ISETP.GT.AND P0, PT, R45, 0xfffff, PT ;  /* 0x000fffff2d00780c */ /* 0x000fe20003f04270 */
[--C-:B------:R-:W-:Y:S01]  /*4830*/  IMAD.MOV.U32 R27, RZ, RZ, R45.reuse ;  /* 0x000000ffff1b7224 */ /* 0x100fe200078e002d */
[----:B------:R-:W-:Y:S01]  /*4840*/  MOV R26, R44 ;  /* 0x0000002c001a7202 */ /* 0x000fe20000000f00 */
[----:B------:R-:W-:Y:S01]  /*4850*/  IMAD.MOV.U32 R0, RZ, RZ, R45 ;  /* 0x000000ffff007224 */ /* 0x000fe200078e002d */
[----:B------:R-:W-:Y:S01]  /*4860*/  BSSY.RECONVERGENT B2, `(.L_x_72) ;  /* 0x000004f000027945 */ /* 0x000fe20003800200 */
[----:B------:R-:W-:Y:S02]  /*4870*/  IMAD.MOV.U32 R34, RZ, RZ, R44 ;  /* 0x000000ffff227224 */ /* 0x000fe400078e002c */
[----:B------:R-:W-:-:S06]  /*4880*/  IMAD.MOV.U32 R33, RZ, RZ, -0x3ff ;  /* 0xfffffc01ff217424 */ /* 0x000fcc00078e00ff */
[----:B------:R-:W-:Y:S01]  /*4890*/  @!P0 DMUL R26, R44, 1.80143985094819840000e+16 ;  /* 0x435000002c1a8828 */ /* 0x000fe20000000000 */
[----:B------:R-:W-:-:S09]  /*48a0*/  @!P0 IMAD.MOV.U32 R33, RZ, RZ, -0x435 ;  /* 0xfffffbcbff218424 */ /* 0x000fd200078e00ff */
[----:B------:R-:W-:Y:S02]  /*48b0*/  @!P0 MOV R0, R27 ;  /* 0x0000001b00008202 */ /* 0x000fe40000000f00 */
[----:B------:R-:W-:-:S03]  /*48c0*/  @!P0 MOV R34, R26 ;  /* 0x0000001a00228202 */ /* 0x000fc60000000f00 */
[----:B------:R-:W-:-:S05]  /*48d0*/  VIADD R28, R0, 0xffffffff ;  /* 0xffffffff001c7836 */ /* 0x000fca0000000000 */
[----:B------:R-:W-:-:S13]  /*48e0*/  ISETP.GE.U32.AND P1, PT, R28, 0x7fefffff, PT ;  /* 0x7fefffff1c00780c */ /* 0x000fda0003f26070 */
[----:B------:R-:W-:Y:S01]  /*48f0*/  @P1 IMAD.MOV.U32 R28, RZ, RZ, 0x0 ;  /* 0x00000000ff1c1424 */ /* 0x000fe200078e00ff */
[----:B------:R-:W-:Y:S02]  /*4900*/  @P1 MOV R29, 0x7ff00000 ;  /* 0x7ff00000001d1802 */ /* 0x000fe40000000f00 */
[----:B------:R-:W-:-:S04]  /*4910*/  @P1 LOP3.LUT P2, RZ, R27, 0x7fffffff, RZ, 0xc0, !PT ;  /* 0x7fffffff1bff1812 */ /* 0x000fc8000784c0ff */
[----:B------:R-:W-:-:S10]  /*4920*/  @P1 DFMA R28, R26, R28, +INF ;  /* 0x7ff000001a1c142b */ /* 0x000fd4000000001c */
[----:B------:R-:W-:Y:S02]  /*4930*/  @P1 FSEL R36, R28, RZ, P2 ;  /* 0x000000ff1c241208 */ /* 0x000fe40001000000 */
[----:B------:R-:W-:Y:S01]  /*4940*/  @P1 FSEL R37, R29, -QNAN , P2 ;  /* 0xfff000001d251808 */ /* 0x000fe20001000000 */
[----:B------:R-:W-:Y:S06]  /*4950*/  @P1 BRA `(.L_x_73) ;  /* 0x0000000000fc1947 */ /* 0x000fec0003800000 */
[----:B------:R-:W-:Y:S01]  /*4960*/  LOP3.LUT R26, R0, 0xfffff, RZ, 0xc0, !PT ;  /* 0x000fffff001a7812 */ /* 0x000fe200078ec0ff */
[----:B------:R-:W-:Y:S01]  /*4970*/  IMAD.MOV.U32 R38, RZ, RZ, -0x748574fc ;  /* 0x8b7a8b04ff267424 */ /* 0x000fe200078e00ff */
[----:B------:R-:W-:Y:S01]  /*4980*/  MOV R39, 0x3ed0ee25 ;  /* 0x3ed0ee2500277802 */ /* 0x000fe20000000f00 */
[----:B------:R-:W-:Y:S01]  /*4990*/  UMOV UR6, 0x3ae80f1e ;  /* 0x3ae80f1e00067882 */ /* 0x000fe20000000000 */
[----:B------:R-:W-:Y:S01]  /*49a0*/  LOP3.LUT R35, R26, 0x3ff00000, RZ, 0xfc, !PT ;  /* 0x3ff000001a237812 */ /* 0x000fe200078efcff */
[----:B------:R-:W-:Y:S01]  /*49b0*/  IMAD.MOV.U32 R26, RZ, RZ, RZ ;  /* 0x000000ffff1a7224 */ /* 0x000fe200078e00ff */
[----:B------:R-:W-:Y:S01]  /*49c0*/  UMOV UR7, 0x3eb1380b ;  /* 0x3eb1380b00077882 */ /* 0x000fe20000000000 */
[----:B------:R-:W-:Y:S01]  /*49d0*/  LEA.HI R33, R0, R33, RZ, 0xc ;  /* 0x0000002100217211 */ /* 0x000fe200078f60ff */
[----:B------:R-:W-:Y:S01]  /*49e0*/  UMOV UR20, 0x80000000 ;  /* 0x8000000000147882 */ /* 0x000fe20000000000 */
[----:B------:R-:W-:Y:S01]  /*49f0*/  ISETP.GE.U32.AND P0, PT, R35, 0x3ff6a09f, PT ;  /* 0x3ff6a09f2300780c */ /* 0x000fe20003f06070 */
[----:B------:R-:W-:-:S12]  /*4a00*/  UMOV UR21, 0x43300000 ;  /* 0x4330000000157882 */ /* 0x000fd80000000000 */
[----:B------:R-:W-:Y:S02]  /*4a10*/  @P0 VIADD R27, R35, 0xfff00000 ;  /* 0xfff00000231b0836 */ /* 0x000fe40000000000 */
[----:B------:R-:W-:-:S03]  /*4a20*/  @P0 VIADD R33, R33, 0x1 ;  /* 0x0000000121210836 */ /* 0x000fc60000000000 */
[----:B------:R-:W-:Y:S02]  /*4a30*/  @P0 MOV R35, R27 ;  /* 0x0000001b00230202 */ /* 0x000fe40000000f00 */
[----:B------:R-:W-:Y:S01]  /*4a40*/  LOP3.LUT R32, R33, 0x80000000, RZ, 0x3c, !PT ;  /* 0x8000000021207812 */ /* 0x000fe200078e3cff */
[----:B------:R-:W-:-:S03]  /*4a50*/  IMAD.MOV.U32 R33, RZ, RZ, 0x43300000 ;  /* 0x43300000ff217424 */ /* 0x000fc600078e00ff */
[C---:B------:R-:W-:Y:S02]  /*4a60*/  DADD R36, R34.reuse, 1 ;  /* 0x3ff0000022247429 */ /* 0x040fe40000000000 */
[----:B------:R-:W-:Y:S02]  /*4a70*/  DADD R34, R34, -1 ;  /* 0xbff0000022227429 */ /* 0x000fe40000000000 */
[----:B------:R-:W-:Y:S01]  /*4a80*/  DADD R32, R32, -UR20 ;  /* 0x8000001420207e29 */ /* 0x000fe20008000000 */
[----:B------:R-:W-:Y:S01]  /*4a90*/  UMOV UR20, 0xfefa39ef ;  /* 0xfefa39ef00147882 */ /* 0x000fe20000000000 */
[----:B------:R-:W0:Y:S01]  /*4aa0*/  MUFU.RCP64H R27, R37 ;  /* 0x00000025001b7308 */ /* 0x000e220000001800 */
[----:B------:R-:W-:Y:S01]  /*4ab0*/  UMOV UR21, 0x3fe62e42 ;  /* 0x3fe62e4200157882 */ /* 0x000fe20000000000 */
[----:B0-----:R-:W-:-:S08]  /*4ac0*/  DFMA R28, -R36, R26, 1 ;  /* 0x3ff00000241c742b */ /* 0x001fd0000000011a */
[----:B------:R-:W-:-:S08]  /*4ad0*/  DFMA R28, R28, R28, R28 ;  /* 0x0000001c1c1c722b */ /* 0x000fd0000000001c */
[----:B------:R-:W-:-:S08]  /*4ae0*/  DFMA R26, R26, R28, R26 ;  /* 0x0000001c1a1a722b */ /* 0x000fd0000000001a */
[----:B------:R-:W-:-:S08]  /*4af0*/  DMUL R28, R34, R26 ;  /* 0x0000001a221c7228 */ /* 0x000fd00000000000 */
[----:B------:R-:W-:-:S08]  /*4b00*/  DFMA R28, R34, R26, R28 ;  /* 0x0000001a221c722b */ /* 0x000fd0000000001c */
[----:B------:R-:W-:-:S08]  /*4b10*/  DMUL R30, R28, R28 ;  /* 0x0000001c1c1e7228 */ /* 0x000fd00000000000 */
[----:B------:R-:W-:Y:S01]  /*4b20*/  DFMA R36, R30, UR6, R38 ;  /* 0x000000061e247c2b */ /* 0x000fe20008000026 */
[----:B------:R-:W-:Y:S01]  /*4b30*/  UMOV UR6, 0x9f02676f ;  /* 0x9f02676f00067882 */ /* 0x000fe20000000000 */
[----:B------:R-:W-:-:S06]  /*4b40*/  UMOV UR7, 0x3ef3b266 ;  /* 0x3ef3b26600077882 */ /* 0x000fcc0000000000 */
[----:B------:R-:W-:Y:S01]  /*4b50*/  DFMA R36, R30, R36, UR6 ;  /* 0x000000061e247e2b */ /* 0x000fe20008000024 */
[----:B------:R-:W-:Y:S01]  /*4b60*/  UMOV UR6, 0xa9ab0956 ;  /* 0xa9ab095600067882 */ /* 0x000fe20000000000 */
[----:B------:R-:W-:-:S06]  /*4b70*/  UMOV UR7, 0x3f1745cb ;  /* 0x3f1745cb00077882 */ /* 0x000fcc0000000000 */
[----:B------:R-:W-:Y:S01]  /*4b80*/  DFMA R36, R30, R36, UR6 ;  /* 0x000000061e247e2b */ /* 0x000fe20008000024 */
[----:B------:R-:W-:Y:S01]  /*4b90*/  UMOV UR6, 0x2d1b5154 ;  /* 0x2d1b515400067882 */ /* 0x000fe20000000000 */
[----:B------:R-:W-:-:S06]  /*4ba0*/  UMOV UR7, 0x3f3c71c7 ;  /* 0x3f3c71c700077882 */ /* 0x000fcc0000000000 */
[----:B------:R-:W-:Y:S01]  /*4bb0*/  DFMA R38, R30, R36, UR6 ;  /* 0x000000061e267e2b */ /* 0x000fe20008000024 */
[----:B------:R-:W-:Y:S01]  /*4bc0*/  UMOV UR6, 0x923be72d ;  /* 0x923be72d00067882 */ /* 0x000fe20000000000 */
[----:B------:R-:W-:Y:S01]  /*4bd0*/  UMOV UR7, 0x3f624924 ;  /* 0x3f62492400077882 */ /* 0x000fe20000000000 */
[----:B------:R-:W-:-:S05]  /*4be0*/  DADD R36, R34, -R28 ;  /* 0x0000000022247229 */ /* 0x000fca000000081c */
[----:B------:R-:W-:Y:S01]  /*4bf0*/  DFMA R38, R30, R38, UR6 ;  /* 0x000000061e267e2b */ /* 0x000fe20008000026 */
[----:B------:R-:W-:Y:S01]  /*4c00*/  UMOV UR6, 0x9999a3c4 ;  /* 0x9999a3c400067882 */ /* 0x000fe20000000000 */
[----:B------:R-:W-:Y:S01]  /*4c10*/  UMOV UR7, 0x3f899999 ;  /* 0x3f89999900077882 */ /* 0x000fe20000000000 */
[----:B------:R-:W-:-:S05]  /*4c20*/  DADD R36, R36, R36 ;  /* 0x0000000024247229 */ /* 0x000fca0000000024 */
[----:B------:R-:W-:Y:S01]  /*4c30*/  DFMA R38, R30, R38, UR6 ;  /* 0x000000061e267e2b */ /* 0x000fe20008000026 */
[----:B------:R-:W-:Y:S01]  /*4c40*/  UMOV UR6, 0x55555554 ;  /* 0x5555555400067882 */ /* 0x000fe20000000000 */
[----:B------:R-:W-:Y:S01]  /*4c50*/  UMOV UR7, 0x3fb55555 ;  /* 0x3fb5555500077882 */ /* 0x000fe20000000000 */
[----:B------:R-:W-:Y:S02]  /*4c60*/  DFMA R34, R34, -R28, R36 ;  /* 0x8000001c2222722b */ /* 0x000fe40000000024 */
[----:B------:R-:W-:-:S03]  /*4c70*/  DFMA R36, R32, UR20, R28 ;  /* 0x0000001420247c2b */ /* 0x000fc6000800001c */
[----:B------:R-:W-:Y:S01]  /*4c80*/  DFMA R38, R30, R38, UR6 ;  /* 0x000000061e267e2b */ /* 0x000fe20008000026 */
[----:B------:R-:W-:Y:S01]  /*4c90*/  UMOV UR6, 0xfefa39ef ;  /* 0xfefa39ef00067882 */ /* 0x000fe20000000000 */
[----:B------:R-:W-:Y:S01]  /*4ca0*/  UMOV UR7, 0x3fe62e42 ;  /* 0x3fe62e4200077882 */ /* 0x000fe20000000000 */
[----:B------:R-:W-:Y:S02]  /*4cb0*/  DMUL R34, R26, R34 ;  /* 0x000000221a227228 */ /* 0x000fe40000000000 */
[----:B------:R-:W-:Y:S01]  /*4cc0*/  DFMA R42, R32, -UR6, R36 ;  /* 0x80000006202a7c2b */ /* 0x000fe20008000024 */
[----:B------:R-:W-:Y:S01]  /*4cd0*/  UMOV UR6, 0x3b39803f ;  /* 0x3b39803f00067882 */ /* 0x000fe20000000000 */
[----:B------:R-:W-:Y:S01]  /*4ce0*/  UMOV UR7, 0x3c7abc9e ;  /* 0x3c7abc9e00077882 */ /* 0x000fe20000000000 */
[----:B------:R-:W-:-:S05]  /*4cf0*/  DMUL R38, R30, R38 ;  /* 0x000000261e267228 */ /* 0x000fca0000000000 */
[----:B------:R-:W-:-:S03]  /*4d00*/  DADD R42, -R28, R42 ;  /* 0x000000001c2a7229 */ /* 0x000fc6000000012a */
[----:B------:R-:W-:-:S08]  /*4d10*/  DFMA R34, R28, R38, R34 ;  /* 0x000000261c22722b */ /* 0x000fd00000000022 */
[----:B------:R-:W-:-:S08]  /*4d20*/  DADD R34, R34, -R42 ;  /* 0x0000000022227229 */ /* 0x000fd0000000082a */
[----:B------:R-:W-:-:S08]  /*4d30*/  DFMA R34, R32, UR6, R34 ;  /* 0x0000000620227c2b */ /* 0x000fd00008000022 */
[----:B------:R-:W-:-:S11]  /*4d40*/  DADD R36, R36, R34 ;  /* 0x0000000024247229 */ /* 0x000fd60000000022 */
.L_x_73:
[----:B------:R-:W-:Y:S05]  /*4d50*/  BSYNC.RECONVERGENT B2 ;  /* 0x0000000000027941 */ /* 0x000fea0003800200 */
.L_x_72:
[----:B------:R-:W-:Y:S01]  /*4d60*/  DFMA R44, R36, -R44, RZ ;  /* 0x8000002c242c722b */ /* 0x000fe200000000ff */
[----:B------:R-:W-:-:S09]  /*4d70*/  MOV R49, R3 ;  /* 0x0000000300317202 */ /* 0x000fd20000000f00 */
[----:B------:R-:W-:Y:S02]  /*4d80*/  IMAD.MOV.U32 R42, RZ, RZ, R44 ;  /* 0x000000ffff2a7224 */ /* 0x000fe400078e002c */
[----:B------:R-:W-:-:S07]  /*4d90*/  IMAD.MOV.U32 R43, RZ, RZ, R45 ;  /* 0x000000ffff2b7224 */ /* 0x000fce00078e002d */
.L_x_69:
[----:B------:R-:W-:Y:S05]  /*4da0*/  BSYNC.RECONVERGENT B3 ;  /* 0x0000000000037941 */ /* 0x000fea0003800200 */
.L_x_68:
[----:B------:R-:W-:-:S13]  /*4db0*/  ISETP.NE.AND P0, PT, R4, RZ, PT ;  /* 0x000000ff0400720c */ /* 0x000fda0003f05270 */
[----:B------:R-:W-:Y:S05]  /*4dc0*/  @!P0 BRA `(.L_x_67) ;  /* 0x0000000c00a08947 */ /* 0x000fea0003800000 */
[----:B------:R-:W-:Y:S01]  /*4dd0*/  MOV R42, R44 ;  /* 0x0000002c002a7202 */ /* 0x000fe20000000f00 */
[----:B------:R-:W-:-:S07]  /*4de0*/  IMAD.MOV.U32 R43, RZ, RZ, R45 ;  /* 0x000000ffff2b7224 */ /* 0x000fce00078e002d */
.L_x_87:
[----:B------:R-:W0:Y:S02]  /*4df0*/  LDC.64 R30, c[0x0][0x3a0] ;  /* 0x0000e800ff1e7b82 */ /* 0x000e240000000a00 */
[----:B0-----:R-:W-:-:S06]  /*4e00*/  IMAD.WIDE.U32 R30, R49, 0x8, R30 ;  /* 0x00000008311e7825 */ /* 0x001fcc00078e001e */
[----:B------:R-:W2:Y:S01]  /*4e10*/  LDG.E.64 R30, desc[UR8][R30.64] ;  /* 0x000000081e1e7981 */ /* 0x000ea2000c1e1b00 */
[----:B------:R-:W-:Y:S01]  /*4e20*/  BSSY.RECONVERGENT B3, `(.L_x_74) ;  /* 0x000006d000037945 */ /* 0x000fe20003800200 */
[----:B--2---:R-:W-:-:S14]  /*4e30*/  DSETP.GT.AND P0, PT, R30, RZ, PT ;  /* 0x000000ff1e00722a */ /* 0x004fdc0003f04000 */
[----:B------:R-:W-:Y:S05]  /*4e40*/  @!P0 BRA `(.L_x_75) ;  /* 0x0000000400a88947 */ /* 0x000fea0003800000 */
[----:B------:R-:W0:Y:S01]  /*4e50*/  MUFU.RCP64H R27, R41 ;  /* 0x00000029001b7308 */ /* 0x000e220000001800 */
[----:B------:R-:W-:Y:S01]  /*4e60*/  IMAD.MOV.U32 R26, RZ, RZ, 0x1 ;  /* 0x00000001ff1a7424 */ /* 0x000fe200078e00ff */
[----:B------:R-:W-:Y:S01]  /*4e70*/  FSETP.GEU.AND P1, PT, |R31|, 6.5827683646048100446e-37, PT ;  /* 0x036000001f00780b */ /* 0x000fe20003f2e200 */
[----:B------:R-:W-:Y:S04]  /*4e80*/  BSSY.RECONVERGENT B4, `(.L_x_76) ;  /* 0x0000010000047945 */ /* 0x000fe80003800200 */
        /* <DEDUP_REMOVED lines=11> */
[----:B------:R-:W-:Y:S01]  /*4f40*/  MOV R28, R40 ;  /* 0x00000028001c7202 */ /* 0x000fe20000000f00 */
[----:B------:R-:W-:Y:S01]  /*4f50*/  IMAD.MOV.U32 R29, RZ, RZ, R41 ;  /* 0x000000ffff1d7224 */ /* 0x000fe200078e0029 */
[----:B------:R-:W-:-:S07]  /*4f60*/  MOV R0, 0x4f80 ;  /* 0x00004f8000007802 */ /* 0x000fce0000000f00 */
[----:B------:R-:W-:Y:S05]  /*4f70*/  CALL.REL.NOINC `($__internal_0_$__cuda_sm20_div_rn_f64_full) ;  /* 0x00000010009c7944 */ /* 0x000fea0003c00000 */
.L_x_77:
[----:B------:R-:W-:Y:S05]  /*4f80*/  BSYNC.RECONVERGENT B4 ;  /* 0x0000000000047941 */ /* 0x000fea0003800200 */
.L_x_76:
[----:B------:R-:W-:Y:S01]  /*4f90*/  ISETP.GT.AND P0, PT, R45, 0xfffff, PT ;  /* 0x000fffff2d00780c */ /* 0x000fe20003f04270 */
[--C-:B------:R-:W-:Y:S01]  /*4fa0*/  IMAD.MOV.U32 R26, RZ, RZ, R44.reuse ;  /* 0x000000ffff1a7224 */ /* 0x100fe200078e002c */
[----:B------:R-:W-:Y:S01]  /*4fb0*/  MOV R27, R45 ;  /* 0x0000002d001b7202 */ /* 0x000fe20000000f00 */
[----:B------:R-:W-:Y:S01]  /*4fc0*/  IMAD.MOV.U32 R35, RZ, RZ, R45 ;  /* 0x000000ffff237224 */ /* 0x000fe200078e002d */
[----:B------:R-:W-:Y:S01]  /*4fd0*/  BSSY.RECONVERGENT B2, `(.L_x_78) ;  /* 0x0000050000027945 */ /* 0x000fe20003800200 */
[----:B------:R-:W-:-:S08]  /*4fe0*/  IMAD.MOV.U32 R38, RZ, RZ, R44 ;  /* 0x000000ffff267224 */ /* 0x000fd000078e002c */
[----:B------:R-:W-:-:S10]  /*4ff0*/  @!P0 DMUL R26, R44, 1.80143985094819840000e+16 ;  /* 0x435000002c1a8828 */ /* 0x000fd40000000000 */
[----:B------:R-:W-:Y:S02]  /*5000*/  @!P0 IMAD.MOV.U32 R35, RZ, RZ, R27 ;  /* 0x000000ffff238224 */ /* 0x000fe400078e001b */
[----:B------:R-:W-:-:S03]  /*5010*/  @!P0 IMAD.MOV.U32 R38, RZ, RZ, R26 ;  /* 0x000000ffff268224 */ /* 0x000fc600078e001a */
[----:B------:R-:W-:-:S04]  /*5020*/  IADD3 R0, PT, PT, R35, -0x1, RZ ;  /* 0xffffffff23007810 */ /* 0x000fc80007ffe0ff */
[----:B------:R-:W-:Y:S01]  /*5030*/  ISETP.GT.U32.AND P1, PT, R0, 0x7feffffe, PT ;  /* 0x7feffffe0000780c */ /* 0x000fe20003f24070 */
[----:B------:R-:W-:Y:S01]  /*5040*/  IMAD.MOV.U32 R0, RZ, RZ, -0x3ff ;  /* 0xfffffc01ff007424 */ /* 0x000fe200078e00ff */
[----:B------:R-:W-:-:S11]  /*5050*/  @!P0 MOV R0, 0xfffffbcb ;  /* 0xfffffbcb00008802 */ /* 0x000fd60000000f00 */
[----:B------:R-:W-:Y:S05]  /*5060*/  @P1 BRA `(.L_x_79) ;  /* 0x0000000400001947 */ /* 0x000fea0003800000 */
[C---:B------:R-:W-:Y:S01]  /*5070*/  LOP3.LUT R26, R35.reuse, 0xfffff, RZ, 0xc0, !PT ;  /* 0x000fffff231a7812 */ /* 0x040fe200078ec0ff */
        /* <DEDUP_REMOVED lines=12> */
[----:B------:R-:W-:-:S06]  /*5140*/  @P0 MOV R39, R27 ;  /* 0x0000001b00270202 */ /* 0x000fcc0000000f00 */
[C---:B------:R-:W-:Y:S02]  /*5150*/  DADD R36, R38.reuse, 1 ;  /* 0x3ff0000026247429 */ /* 0x040fe40000000000 */
[----:B------:R-:W-:-:S04]  /*5160*/  DADD R38, R38, -1 ;  /* 0xbff0000026267429 */ /* 0x000fc80000000000 */
[----:B------:R-:W0:Y:S02]  /*5170*/  MUFU.RCP64H R27, R37 ;  /* 0x00000025001b7308 */ /* 0x000e240000001800 */
[----:B0-----:R-:W-:Y:S01]  /*5180*/  DFMA R28, -R36, R26, 1 ;  /* 0x3ff00000241c742b */ /* 0x001fe2000000011a */
[----:B------:R-:W-:Y:S01]  /*5190*/  LOP3.LUT R36, R0, 0x80000000, RZ, 0x3c, !PT ;  /* 0x8000000000247812 */ /* 0x000fe200078e3cff */
[----:B------:R-:W-:-:S06]  /*51a0*/  IMAD.MOV.U32 R37, RZ, RZ, 0x43300000 ;  /* 0x43300000ff257424 */ /* 0x000fcc00078e00ff */
[----:B------:R-:W-:Y:S02]  /*51b0*/  DFMA R28, R28, R28, R28 ;  /* 0x0000001c1c1c722b */ /* 0x000fe4000000001c */
[----:B------:R-:W-:Y:S01]  /*51c0*/  DADD R36, R36, -UR20 ;  /* 0x8000001424247e29 */ /* 0x000fe20008000000 */
[----:B------:R-:W-:Y:S01]  /*51d0*/  UMOV UR20, 0xfefa39ef ;  /* 0xfefa39ef00147882 */ /* 0x000fe20000000000 */
[----:B------:R-:W-:-:S04]  /*51e0*/  UMOV UR21, 0x3fe62e42 ;  /* 0x3fe62e4200157882 */ /* 0x000fc80000000000 */
[----:B------:R-:W-:-:S08]  /*51f0*/  DFMA R26, R26, R28, R26 ;  /* 0x0000001c1a1a722b */ /* 0x000fd0000000001a */
[----:B------:R-:W-:-:S08]  /*5200*/  DMUL R28, R38, R26 ;  /* 0x0000001a261c7228 */ /* 0x000fd00000000000 */
[----:B------:R-:W-:-:S08]  /*5210*/  DFMA R28, R38, R26, R28 ;  /* 0x0000001a261c722b */ /* 0x000fd0000000001c */
[----:B------:R-:W-:Y:S02]  /*5220*/  DMUL R30, R28, R28 ;  /* 0x0000001c1c1e7228 */ /* 0x000fe40000000000 */
[----:B------:R-:W-:-:S06]  /*5230*/  DADD R34, R38, -R28 ;  /* 0x0000000026227229 */ /* 0x000fcc000000081c */
[----:B------:R-:W-:Y:S01]  /*5240*/  DFMA R32, R30, UR6, R32 ;  /* 0x000000061e207c2b */ /* 0x000fe20008000020 */
        /* <DEDUP_REMOVED lines=11> */
[----:B------:R-:W-:-:S05]  /*5300*/  DMUL R38, R26, R38 ;  /* 0x000000261a267228 */ /* 0x000fca0000000000 */
        /* <DEDUP_REMOVED lines=11> */
[----:B------:R-:W-:Y:S02]  /*53c0*/  UMOV UR7, 0x3fe62e42 ;  /* 0x3fe62e4200077882 */ /* 0x000fe40000000000 */
[----:B------:R-:W-:Y:S01]  /*53d0*/  DFMA R26, R36, -UR6, R34 ;  /* 0x80000006241a7c2b */ /* 0x000fe20008000022 */
[----:B------:R-:W-:Y:S01]  /*53e0*/  UMOV UR6, 0x3b39803f ;  /* 0x3b39803f00067882 */ /* 0x000fe20000000000 */
[----:B------:R-:W-:Y:S02]  /*53f0*/  UMOV UR7, 0x3c7abc9e ;  /* 0x3c7abc9e00077882 */ /* 0x000fe40000000000 */
[----:B------:R-:W-:-:S04]  /*5400*/  DMUL R32, R30, R32 ;  /* 0x000000201e207228 */ /* 0x000fc80000000000 */
[----:B------:R-:W-:-:S04]  /*5410*/  DADD R26, -R28, R26 ;  /* 0x000000001c1a7229 */ /* 0x000fc8000000011a */
[----:B------:R-:W-:-:S08]  /*5420*/  DFMA R32, R28, R32, R38 ;  /* 0x000000201c20722b */ /* 0x000fd00000000026 */
[----:B------:R-:W-:-:S08]  /*5430*/  DADD R26, R32, -R26 ;  /* 0x00000000201a7229 */ /* 0x000fd0000000081a */
[----:B------:R-:W-:-:S08]  /*5440*/  DFMA R26, R36, UR6, R26 ;  /* 0x00000006241a7c2b */ /* 0x000fd0000800001a */
[----:B------:R-:W-:Y:S01]  /*5450*/  DADD R26, R34, R26 ;  /* 0x00000000221a7229 */ /* 0x000fe2000000001a */
[----:B------:R-:W-:Y:S10]  /*5460*/  BRA `(.L_x_80) ;  /* 0x0000000000187947 */ /* 0x000ff40003800000 */
.L_x_79:
[----:B------:R-:W-:Y:S01]  /*5470*/  MOV R28, 0x0 ;  /* 0x00000000001c7802 */ /* 0x000fe20000000f00 */
[----:B------:R-:W-:Y:S01]  /*5480*/  IMAD.MOV.U32 R29, RZ, RZ, 0x7ff00000 ;  /* 0x7ff00000ff1d7424 */ /* 0x000fe200078e00ff */
[----:B------:R-:W-:-:S05]  /*5490*/  LOP3.LUT P0, RZ, R27, 0x7fffffff, RZ, 0xc0, !PT ;  /* 0x7fffffff1bff7812 */ /* 0x000fca000780c0ff */
[----:B------:R-:W-:-:S10]  /*54a0*/  DFMA R28, R26, R28, +INF ;  /* 0x7ff000001a1c742b */ /* 0x000fd4000000001c */
[----:B------:R-:W-:Y:S02]  /*54b0*/  FSEL R26, R28, RZ, P0 ;  /* 0x000000ff1c1a7208 */ /* 0x000fe40000000000 */
[----:B------:R-:W-:-:S07]  /*54c0*/  FSEL R27, R29, -QNAN , P0 ;  /* 0xfff000001d1b7808 */ /* 0x000fce0000000000 */
.L_x_80:
[----:B------:R-:W-:Y:S05]  /*54d0*/  BSYNC.RECONVERGENT B2 ;  /* 0x0000000000027941 */ /* 0x000fea0003800200 */
.L_x_78:
[----:B------:R-:W-:-:S11]  /*54e0*/  DFMA R42, R26, -R44, R42 ;  /* 0x8000002c1a2a722b */ /* 0x000fd6000000002a */
.L_x_75:
[----:B------:R-:W-:Y:S05]  /*54f0*/  BSYNC.RECONVERGENT B3 ;  /* 0x0000000000037941 */ /* 0x000fea0003800200 */
.L_x_74:
[----:B------:R-:W0:Y:S01]  /*5500*/  LDC.64 R30, c[0x0][0x3a0] ;  /* 0x0000e800ff1e7b82 */ /* 0x000e220000000a00 */
[----:B------:R-:W-:-:S04]  /*5510*/  VIADD R49, R49, UR4 ;  /* 0x0000000431317c36 */ /* 0x000fc80008000000 */
[----:B0-----:R-:W-:-:S06]  /*5520*/  IMAD.WIDE.U32 R30, R49, 0x8, R30 ;  /* 0x00000008311e7825 */ /* 0x001fcc00078e001e */
[----:B------:R-:W2:Y:S01]  /*5530*/  LDG.E.64 R30, desc[UR8][R30.64] ;  /* 0x000000081e1e7981 */ /* 0x000ea2000c1e1b00 */
[----:B------:R-:W-:Y:S01]  /*5540*/  BSSY.RECONVERGENT B3, `(.L_x_81) ;  /* 0x000006c000037945 */ /* 0x000fe20003800200 */
        /* <DEDUP_REMOVED lines=21> */
.L_x_84:
[----:B------:R-:W-:Y:S05]  /*56a0*/  BSYNC.RECONVERGENT B4 ;  /* 0x0000000000047941 */ /* 0x000fea0003800200 */
.L_x_83:
[----:B------:R-:W-:Y:S01]  /*56b0*/  ISETP.GT.AND P0, PT, R45, 0xfffff, PT ;  /* 0x000fffff2d00780c */ /* 0x000fe20003f04270 */
[--C-:B------:R-:W-:Y:S01]  /*56c0*/  IMAD.MOV.U32 R27, RZ, RZ, R45.reuse ;  /* 0x000000ffff1b7224 */ /* 0x100fe200078e002d */
[----:B------:R-:W-:Y:S01]  /*56d0*/  MOV R26, R44 ;  /* 0x0000002c001a7202 */ /* 0x000fe20000000f00 */
[----:B------:R-:W-:Y:S01]  /*56e0*/  IMAD.MOV.U32 R35, RZ, RZ, R45 ;  /* 0x000000ffff237224 */ /* 0x000fe200078e002d */
[----:B------:R-:W-:Y:S01]  /*56f0*/  BSSY.RECONVERGENT B2, `(.L_x_85) ;  /* 0x000004f000027945 */ /* 0x000fe20003800200 */
[----:B------:R-:W-:-:S08]  /*5700*/  IMAD.MOV.U32 R38, RZ, RZ, R44 ;  /* 0x000000ffff267224 */ /* 0x000fd000078e002c */
[----:B------:R-:W-:-:S10]  /*5710*/  @!P0 DMUL R26, R44, 1.80143985094819840000e+16 ;  /* 0x435000002c1a8828 */ /* 0x000fd40000000000 */
[----:B------:R-:W-:Y:S02]  /*5720*/  @!P0 MOV R35, R27 ;  /* 0x0000001b00238202 */ /* 0x000fe40000000f00 */
[----:B------:R-:W-:-:S03]  /*5730*/  @!P0 MOV R38, R26 ;  /* 0x0000001a00268202 */ /* 0x000fc60000000f00 */
[----:B------:R-:W-:-:S05]  /*5740*/  VIADD R0, R35, 0xffffffff ;  /* 0xffffffff23007836 */ /* 0x000fca0000000000 */
[----:B------:R-:W-:Y:S01]  /*5750*/  ISETP.GE.U32.AND P1, PT, R0, 0x7fefffff, PT ;  /* 0x7fefffff0000780c */ /* 0x000fe20003f26070 */
[----:B------:R-:W-:Y:S02]  /*5760*/  IMAD.MOV.U32 R0, RZ, RZ, -0x3ff ;  /* 0xfffffc01ff007424 */ /* 0x000fe400078e00ff */
[----:B------:R-:W-:-:S10]  /*5770*/  @!P0 IMAD.MOV.U32 R0, RZ, RZ, -0x435 ;  /* 0xfffffbcbff008424 */ /* 0x000fd400078e00ff */
[----:B------:R-:W-:Y:S01]  /*5780*/  @P1 IMAD.MOV.U32 R28, RZ, RZ, 0x0 ;  /* 0x00000000ff1c1424 */ /* 0x000fe200078e00ff */
[----:B------:R-:W-:Y:S02]  /*5790*/  @P1 MOV R29, 0x7ff00000 ;  /* 0x7ff00000001d1802 */ /* 0x000fe40000000f00 */
[----:B------:R-:W-:-:S04]  /*57a0*/  @P1 LOP3.LUT P2, RZ, R27, 0x7fffffff, RZ, 0xc0, !PT ;  /* 0x7fffffff1bff1812 */ /* 0x000fc8000784c0ff */
[----:B------:R-:W-:-:S10]  /*57b0*/  @P1 DFMA R28, R26, R28, +INF ;  /* 0x7ff000001a1c142b */ /* 0x000fd4000000001c */
[----:B------:R-:W-:Y:S02]  /*57c0*/  @P1 FSEL R28, R28, RZ, P2 ;  /* 0x000000ff1c1c1208 */ /* 0x000fe40001000000 */
[----:B------:R-:W-:Y:S01]  /*57d0*/  @P1 FSEL R29, R29, -QNAN , P2 ;  /* 0xfff000001d1d1808 */ /* 0x000fe20001000000 */
[----:B------:R-:W-:Y:S06]  /*57e0*/  @P1 BRA `(.L_x_86) ;  /* 0x0000000000fc1947 */ /* 0x000fec0003800000 */
        /* <DEDUP_REMOVED lines=62> */
[----:B------:R-:W-:-:S11]  /*5bd0*/  DADD R28, R34, R26 ;  /* 0x00000000221c7229 */ /* 0x000fd6000000001a */
.L_x_86:
[----:B------:R-:W-:Y:S05]  /*5be0*/  BSYNC.RECONVERGENT B2 ;  /* 0x0000000000027941 */ /* 0x000fea0003800200 */
.L_x_85:
[----:B------:R-:W-:-:S11]  /*5bf0*/  DFMA R42, R28, -R44, R42 ;  /* 0x8000002c1c2a722b */ /* 0x000fd6000000002a */
.L_x_82:
[----:B------:R-:W-:Y:S05]  /*5c00*/  BSYNC.RECONVERGENT B3 ;  /* 0x0000000000037941 */ /* 0x000fea0003800200 */
.L_x_81:
[----:B------:R-:W0:Y:S01]  /*5c10*/  LDCU UR6, c[0x0][0x3c0] ;  /* 0x00007800ff0677ac */ /* 0x000e220008000800 */
[----:B------:R-:W-:-:S04]  /*5c20*/  IADD3 R49, PT, PT, R49, UR4, RZ ;  /* 0x0000000431317c10 */ /* 0x000fc8000fffe0ff */
[----:B0-----:R-:W-:-:S13]  /*5c30*/  ISETP.GE.AND P0, PT, R49, UR6, PT ;  /* 0x0000000631007c0c */ /* 0x001fda000bf06270 */
[----:B------:R-:W-:Y:S05]  /*5c40*/  @!P0 BRA `(.L_x_87) ;  /* 0xfffffff000688947 */ /* 0x000fea000383ffff */
.L_x_67:
[----:B------:R-:W-:Y:S05]  /*5c50*/  BSYNC.RECONVERGENT B0 ;  /* 0x0000000000007941 */ /* 0x000fea0003800200 */
.L_x_66:
[----:B------:R-:W0:Y:S01]  /*5c60*/  S2UR UR7, SR_CgaCtaId ;  /* 0x00000000000779c3 */ /* 0x000e220000008800 */
[----:B------:R-:W-:Y:S01]  /*5c70*/  UMOV UR6, 0x400 ;  /* 0x0000040000067882 */ /* 0x000fe20000000000 */
[----:B------:R1:W-:Y:S01]  /*5c80*/  STS.64 [R10], R42 ;  /* 0x0000002a0a007388 */ /* 0x0003e20000000a00 */
[----:B0-----:R-:W-:-:S06]  /*5c90*/  ULEA UR6, UR7, UR6, 0x18 ;  /* 0x0000000607067291 */ /* 0x001fcc000f8ec0ff */
[----:B------:R-:W-:Y:S01]  /*5ca0*/  IMAD.U32 R29, RZ, RZ, UR6 ;  /* 0x00000006ff1d7e24 */ /* 0x000fe2000f8e00ff */
[----:B------:R-:W-:Y:S06]  /*5cb0*/  BAR.SYNC.DEFER_BLOCKING 0x0 ;  /* 0x0000000000007b1d */ /* 0x000fec0000010000 */
[----:B-1----:R-:W-:Y:S05]  /*5cc0*/  @!P5 BRA `(.L_x_88) ;  /* 0x000000000034d947 */ /* 0x002fea0003800000 */
[----:B------:R-:W-:-:S05]  /*5cd0*/  UMOV UR6, UR4 ;  /* 0x0000000400067c82 */ /* 0x000fca0008000000 */
.L_x_89:
[----:B------:R-:W-:Y:S02]  /*5ce0*/  USHF.R.U32.HI UR7, URZ, 0x1, UR6 ;  /* 0x00000001ff077899 */ /* 0x000fe40008011606 */
[----:B------:R-:W-:-:S04]  /*5cf0*/  UISETP.GT.U32.AND UP0, UPT, UR6, 0x3, UPT ;  /* 0x000000030600788c */ /* 0x000fc8000bf04070 */
[----:B------:R-:W-:Y:S01]  /*5d00*/  ISETP.GE.U32.AND P0, PT, R2, UR7, PT ;  /* 0x0000000702007c0c */ /* 0x000fe2000bf06070 */
[----:B0-----:R-:W-:Y:S01]  /*5d10*/  IMAD.U32 R27, RZ, RZ, UR7 ;  /* 0x00000007ff1b7e24 */ /* 0x001fe2000f8e00ff */
[----:B------:R-:W-:-:S11]  /*5d20*/  UMOV UR6, UR7 ;  /* 0x0000000700067c82 */ /* 0x000fd60008000000 */
[----:B------:R-:W-:Y:S01]  /*5d30*/  @!P0 LEA R0, R27, R10, 0x3 ;  /* 0x0000000a1b008211 */ /* 0x000fe200078e18ff */
[----:B------:R-:W-:Y:S04]  /*5d40*/  @!P0 LDS.64 R30, [R10] ;  /* 0x000000000a1e8984 */ /* 0x000fe80000000a00 */
[----:B------:R-:W0:Y:S02]  /*5d50*/  @!P0 LDS.64 R26, [R0] ;  /* 0x00000000001a8984 */ /* 0x000e240000000a00 */
[----:B0-----:R-:W-:-:S07]  /*5d60*/  @!P0 DADD R26, R26, R30 ;  /* 0x000000001a1a8229 */ /* 0x001fce000000001e */
[----:B------:R0:W-:Y:S01]  /*5d70*/  @!P0 STS.64 [R10], R26 ;  /* 0x0000001a0a008388 */ /* 0x0001e20000000a00 */
[----:B------:R-:W-:Y:S06]  /*5d80*/  BAR.SYNC.DEFER_BLOCKING 0x0 ;  /* 0x0000000000007b1d */ /* 0x000fec0000010000 */
[----:B------:R-:W-:Y:S05]  /*5d90*/  BRA.U UP0, `(.L_x_89) ;  /* 0xfffffffd00d07547 */ /* 0x000fea000b83ffff */
.L_x_88:
[----:B------:R1:W2:Y:S02]  /*5da0*/  LDS.64 R30, [R29+0x800] ;  /* 0x000800001d1e7984 */ /* 0x0002a40000000a00 */
.L_x_65:
[----:B------:R-:W-:Y:S01]  /*5db0*/  ISETP.NE.AND P0, PT, R2, RZ, PT ;  /* 0x000000ff0200720c */ /* 0x000fe20003f05270 */
[----:B------:R-:W-:-:S12]  /*5dc0*/  BSSY.RECONVERGENT B0, `(.L_x_90) ;  /* 0x000002d000007945 */ /* 0x000fd80003800200 */
[----:B------:R-:W-:Y:S05]  /*5dd0*/  @P0 BRA `(.L_x_91) ;  /* 0x0000000000ac0947 */ /* 0x000fea0003800000 */
[----:B0-----:R-:W0:Y:S01]  /*5de0*/  MUFU.RCP64H R27, UR11 ;  /* 0x0000000b001b7d08 */ /* 0x001e220008001800 */
[----:B------:R-:W-:Y:S02]  /*5df0*/  HFMA2 R26, -RZ, RZ, 0, 5.9604644775390625e-08 ;  /* 0x00000001ff1a7431 */ /* 0x000fe400000001ff */
[----:B------:R-:W-:Y:S01]  /*5e00*/  IMAD.U32 R28, RZ, RZ, UR10 ;  /* 0x0000000aff1c7e24 */ /* 0x000fe2000f8e00ff */
[----:B--2---:R-:W-:Y:S01]  /*5e10*/  FSETP.GEU.AND P1, PT, |R31|, 6.5827683646048100446e-37, PT ;  /* 0x036000001f00780b */ /* 0x004fe20003f2e200 */
[----:B-1----:R-:W-:Y:S01]  /*5e20*/  IMAD.U32 R29, RZ, RZ, UR11 ;  /* 0x0000000bff1d7e24 */ /* 0x002fe2000f8e00ff */
[----:B------:R-:W-:Y:S05]  /*5e30*/  BSSY.RECONVERGENT B3, `(.L_x_92) ;  /* 0x0000017000037945 */ /* 0x000fea0003800200 */
[----:B0-----:R-:W-:-:S08]  /*5e40*/  DFMA R28, R26, -R28, 1 ;  /* 0x3ff000001a1c742b */ /* 0x001fd0000000081c */
[----:B------:R-:W-:-:S08]  /*5e50*/  DFMA R28, R28, R28, R28 ;  /* 0x0000001c1c1c722b */ /* 0x000fd0000000001c */
[----:B------:R-:W-:Y:S01]  /*5e60*/  DFMA R28, R26, R28, R26 ;  /* 0x0000001c1a1c722b */ /* 0x000fe2000000001a */
[----:B------:R-:W-:Y:S02]  /*5e70*/  IMAD.U32 R26, RZ, RZ, UR10 ;  /* 0x0000000aff1a7e24 */ /* 0x000fe4000f8e00ff */
[----:B------:R-:W-:-:S06]  /*5e80*/  IMAD.U32 R27, RZ, RZ, UR11 ;  /* 0x0000000bff1b7e24 */ /* 0x000fcc000f8e00ff */
[----:B------:R-:W-:-:S08]  /*5e90*/  DFMA R26, R28, -R26, 1 ;  /* 0x3ff000001c1a742b */ /* 0x000fd0000000081a */
[----:B------:R-:W-:-:S08]  /*5ea0*/  DFMA R26, R28, R26, R28 ;  /* 0x0000001a1c1a722b */ /* 0x000fd0000000001c */
[----:B------:R-:W-:-:S08]  /*5eb0*/  DMUL R28, R26, R30 ;  /* 0x0000001e1a1c7228 */ /* 0x000fd00000000000 */
[----:B------:R-:W-:-:S08]  /*5ec0*/  DFMA R32, R28, -UR10, R30 ;  /* 0x8000000a1c207c2b */ /* 0x000fd0000800001e */
[----:B------:R-:W-:-:S10]  /*5ed0*/  DFMA R26, R26, R32, R28 ;  /* 0x000000201a1a722b */ /* 0x000fd4000000001c */
[----:B------:R-:W-:-:S05]  /*5ee0*/  FFMA R0, RZ, UR11, R27 ;  /* 0x0000000bff007c23 */ /* 0x000fca000800001b */
[----:B------:R-:W-:-:S13]  /*5ef0*/  FSETP.GT.AND P0, PT, |R0|, 1.469367938527859385e-39, PT ;  /* 0x001000000000780b */ /* 0x000fda0003f04200 */
[----:B------:R-:W-:Y:S05]  /*5f00*/  @P0 BRA P1, `(.L_x_93) ;  /* 0x0000000000240947 */ /* 0x000fea0000800000 */
[----:B------:R-:W-:Y:S01]  /*5f10*/  MOV R26, UR10 ;  /* 0x0000000a001a7c02 */ /* 0x000fe20008000f00 */
[----:B------:R-:W-:Y:S01]  /*5f20*/  IMAD.U32 R28, RZ, RZ, UR10 ;  /* 0x0000000aff1c7e24 */ /* 0x000fe2000f8e00ff */
[----:B------:R-:W-:Y:S01]  /*5f30*/  MOV R29, UR11 ;  /* 0x0000000b001d7c02 */ /* 0x000fe20008000f00 */
[----:B------:R-:W-:Y:S01]  /*5f40*/  IMAD.U32 R27, RZ, RZ, UR11 ;  /* 0x0000000bff1b7e24 */ /* 0x000fe2000f8e00ff */
[----:B------:R-:W-:Y:S01]  /*5f50*/  MOV R0, 0x5f80 ;  /* 0x00005f8000007802 */ /* 0x000fe20000000f00 */
[----:B------:R-:W-:-:S07]  /*5f60*/  IMAD.MOV.U32 R28, RZ, RZ, R26 ;  /* 0x000000ffff1c7224 */ /* 0x000fce00078e001a */
[----:B------:R-:W-:Y:S05]  /*5f70*/  CALL.REL.NOINC `($__internal_0_$__cuda_sm20_div_rn_f64_full) ;  /* 0x00000000009c7944 */ /* 0x000fea0003c00000 */
[----:B------:R-:W-:Y:S01]  /*5f80*/  IMAD.MOV.U32 R26, RZ, RZ, R44 ;  /* 0x000000ffff1a7224 */ /* 0x000fe200078e002c */
[----:B------:R-:W-:-:S07]  /*5f90*/  MOV R27, R45 ;  /* 0x0000002d001b7202 */ /* 0x000fce0000000f00 */
.L_x_93:
[----:B------:R-:W-:Y:S05]  /*5fa0*/  BSYNC.RECONVERGENT B3 ;  /* 0x0000000000037941 */ /* 0x000fea0003800200 */
.L_x_92:
[----:B------:R-:W0:Y:S01]  /*5fb0*/  S2UR UR7, SR_CgaCtaId ;  /* 0x00000000000779c3 */ /* 0x000e220000008800 */
[----:B------:R-:W-:Y:S02]  /*5fc0*/  UMOV UR6, 0x400 ;  /* 0x0000040000067882 */ /* 0x000fe40000000000 */
[----:B0-----:R-:W-:-:S06]  /*5fd0*/  ULEA UR6, UR7, UR6, 0x18 ;  /* 0x0000000607067291 */ /* 0x001fcc000f8ec0ff */
[----:B------:R-:W-:-:S05]  /*5fe0*/  IMAD.U32 R29, RZ, RZ, UR6 ;  /* 0x00000006ff1d7e24 */ /* 0x000fca000f8e00ff */
[----:B------:R-:W0:Y:S01]  /*5ff0*/  LDS.U8 R0, [R29+0x1000] ;  /* 0x001000001d007984 */ /* 0x000e220000000000 */
[----:B------:R-:W1:Y:S03]  /*6000*/  LDCU.64 UR6, c[0x0][0x3e0] ;  /* 0x00007c00ff0677ac */ /* 0x000e660008000a00 */
[----:B------:R-:W2:Y:S04]  /*6010*/  LDS.64 R30, [R29+0x1008] ;  /* 0x001008001d1e7984 */ /* 0x000ea80000000a00 */
[----:B------:R3:W-:Y:S01]  /*6020*/  STS.64 [R29+0x1008], R26 ;  /* 0x0010081a1d007388 */ /* 0x0007e20000000a00 */
[----:B0-----:R-:W-:Y:S01]  /*6030*/  ISETP.NE.AND P0, PT, R0, RZ, PT ;  /* 0x000000ff0000720c */ /* 0x001fe20003f05270 */
[----:B------:R-:W-:Y:S01]  /*6040*/  IMAD.MOV.U32 R0, RZ, RZ, 0x1 ;  /* 0x00000001ff007424 */ /* 0x000fe200078e00ff */
[----:B--2---:R-:W-:-:S11]  /*6050*/  DADD R30, -R30, R26 ;  /* 0x000000001e1e7229 */ /* 0x004fd6000000011a */
[----:B-1----:R-:W-:-:S14]  /*6060*/  DSETP.GTU.OR P0, PT, |R30|, UR6, P0 ;  /* 0x000000061e007e2a */ /* 0x002fdc000870c600 */
[----:B------:R3:W-:Y:S04]  /*6070*/  @!P0 STS [R29+0x1004], R6 ;  /* 0x001004061d008388 */ /* 0x0007e80000000800 */
[----:B------:R3:W-:Y:S02]  /*6080*/  @!P0 STS.U8 [R29+0x1000], R0 ;  /* 0x001000001d008388 */ /* 0x0007e40000000000 */
.L_x_91:
[----:B------:R-:W-:Y:S05]  /*6090*/  BSYNC.RECONVERGENT B0 ;  /* 0x0000000000007941 */ /* 0x000fea0003800200 */
.L_x_90:
[----:B------:R-:W-:Y:S01]  /*60a0*/  BAR.SYNC.DEFER_BLOCKING 0x0 ;  /* 0x0000000000007b1d */ /* 0x000fe20000010000 */
[----:B---3--:R-:W-:-:S05]  /*60b0*/  IADD3 R6, PT, PT, R6, 0x1, RZ ;  /* 0x0000000106067810 */ /* 0x008fca0007ffe0ff */
[----:B------:R-:W3:Y:S01]  /*60c0*/  LDCU UR6, c[0x0][0x3d0] ;  /* 0x00007a00ff0677ac */ /* 0x000ee20008000800 */
[----:B-1----:R-:W1:Y:S01]  /*60d0*/  LDS.U8 R29, [R29+0x1000] ;  /* 0x001000001d1d7984 */ /* 0x002e620000000000 */
[----:B---3--:R-:W-:Y:S02]  /*60e0*/  ISETP.GE.AND P0, PT, R6, UR6, PT ;  /* 0x0000000606007c0c */ /* 0x008fe4000bf06270 */
[----:B-1----:R-:W-:-:S13]  /*60f0*/  ISETP.EQ.AND P1, PT, R29, RZ, PT ;  /* 0x000000ff1d00720c */ /* 0x002fda0003f22270 */
[----:B------:R-:W-:Y:S05]  /*6100*/  @!P0 BRA P1, `(.L_x_94) ;  /* 0xffffffa800b88947 */ /* 0x000fea000083ffff */
[----:B------:R-:W-:Y:S05]  /*6110*/  BSYNC.RECONVERGENT B1 ;  /* 0x0000000000017941 */ /* 0x000fea0003800200 */
.L_x_6:
[----:B------:R-:W-:-:S13]  /*6120*/  ISETP.NE.AND P0, PT, R2, RZ, PT ;  /* 0x000000ff0200720c */ /* 0x000fda0003f05270 */
[----:B------:R-:W-:Y:S05]  /*6130*/  @P0 EXIT ;  /* 0x000000000000094d */ /* 0x000fea0003800000 */
[----:B------:R-:W1:Y:S01]  /*6140*/  S2UR UR5, SR_CgaCtaId ;  /* 0x00000000000579c3 */ /* 0x000e620000008800 */
[----:B------:R-:W-:-:S07]  /*6150*/  UMOV UR4, 0x400 ;  /* 0x0000040000047882 */ /* 0x000fce0000000000 */
[----:B------:R-:W3:Y:S01]  /*6160*/  LDC.64 R2, c[0x0][0x3b0] ;  /* 0x0000ec00ff027b82 */ /* 0x000ee20000000a00 */
[----:B-1----:R-:W-:-:S09]  /*6170*/  ULEA UR4, UR5, UR4, 0x18 ;  /* 0x0000000405047291 */ /* 0x002fd2000f8ec0ff */
[----:B------:R-:W1:Y:S04]  /*6180*/  LDS.U8 R4, [UR4+0x1000] ;  /* 0x00100004ff047984 */ /* 0x000e680008000000 */
[----:B------:R-:W5:Y:S01]  /*6190*/  LDS R0, [UR4+0x1004] ;  /* 0x00100404ff007984 */ /* 0x000f620008000800 */
[----:B-1----:R-:W-:Y:S02]  /*61a0*/  ISETP.NE.AND P0, PT, R4, RZ, PT ;  /* 0x000000ff0400720c */ /* 0x002fe40003f05270 */
[----:B-----5:R-:W-:-:S04]  /*61b0*/  I2FP.F32.S32 R0, R0 ;  /* 0x0000000000007245 */ /* 0x020fc80000201400 */
[----:B------:R-:W-:-:S05]  /*61c0*/  FSEL R5, R0, -999999, P0 ;  /* 0xc97423f000057808 */ /* 0x000fca0000000000 */
[----:B---3--:R-:W-:Y:S01]  /*61d0*/  STG.E desc[UR8][R2.64], R5 ;  /* 0x0000000502007986 */ /* 0x008fe2000c101908 */
[----:B------:R-:W-:Y:S05]  /*61e0*/  EXIT ;  /* 0x000000000000794d */ /* 0x000fea0003800000 */
        .weak           $__internal_0_$__cuda_sm20_div_rn_f64_full
        .type           $__internal_0_$__cuda_sm20_div_rn_f64_full,@function
        .size           $__internal_0_$__cuda_sm20_div_rn_f64_full,(.L_x_101 - $__internal_0_$__cuda_sm20_div_rn_f64_full)
$__internal_0_$__cuda_sm20_div_rn_f64_full:
[C---:B------:R-:W-:Y:S01]  /*61f0*/  FSETP.GEU.AND P0, PT, |R29|.reuse, 1.469367938527859385e-39, PT ;  /* 0x001000001d00780b */ /* 0x040fe20003f0e200 */
[----:B------:R-:W-:Y:S01]  /*6200*/  IMAD.MOV.U32 R32, RZ, RZ, 0x1 ;  /* 0x00000001ff207424 */ /* 0x000fe200078e00ff */
[----:B------:R-:W-:Y:S01]  /*6210*/  LOP3.LUT R26, R29, 0x800fffff, RZ, 0xc0, !PT ;  /* 0x800fffff1d1a7812 */ /* 0x000fe200078ec0ff */
[----:B------:R-:W-:Y:S01]  /*6220*/  BSSY.RECONVERGENT B2, `(.L_x_95) ;  /* 0x0000054000027945 */ /* 0x000fe20003800200 */
[C---:B------:R-:W-:Y:S02]  /*6230*/  FSETP.GEU.AND P2, PT, |R31|.reuse, 1.469367938527859385e-39, PT ;  /* 0x001000001f00780b */ /* 0x040fe40003f4e200 */
[----:B------:R-:W-:Y:S01]  /*6240*/  LOP3.LUT R27, R26, 0x3ff00000, RZ, 0xfc, !PT ;  /* 0x3ff000001a1b7812 */ /* 0x000fe200078efcff */
[----:B------:R-:W-:Y:S01]  /*6250*/  IMAD.MOV.U32 R26, RZ, RZ, R28 ;  /* 0x000000ffff1a7224 */ /* 0x000fe200078e001c */
[----:B------:R-:W-:Y:S02]  /*6260*/  LOP3.LUT R44, R31, 0x7ff00000, RZ, 0xc0, !PT ;  /* 0x7ff000001f2c7812 */ /* 0x000fe400078ec0ff */
[----:B------:R-:W-:-:S02]  /*6270*/  MOV R45, 0x1ca00000 ;  /* 0x1ca00000002d7802 */ /* 0x000fc40000000f00 */
[C---:B------:R-:W-:Y:S01]  /*6280*/  LOP3.LUT R47, R29.reuse, 0x7ff00000, RZ, 0xc0, !PT ;  /* 0x7ff000001d2f7812 */ /* 0x040fe200078ec0ff */
[----:B------:R-:W-:Y:S01]  /*6290*/  @!P0 DMUL R26, R28, 8.98846567431157953865e+307 ;  /* 0x7fe000001c1a8828 */ /* 0x000fe20000000000 */
[----:B------:R-:W-:Y:S02]  /*62a0*/  MOV R46, R44 ;  /* 0x0000002c002e7202 */ /* 0x000fe40000000f00 */
[C---:B------:R-:W-:Y:S01]  /*62b0*/  ISETP.GE.U32.AND P4, PT, R44.reuse, R47, PT ;  /* 0x0000002f2c00720c */ /* 0x040fe20003f86070 */
[----:B------:R-:W-:Y:S01]  /*62c0*/  @!P2 IMAD.MOV.U32 R38, RZ, RZ, RZ ;  /* 0x000000ffff26a224 */ /* 0x000fe200078e00ff */
[----:B------:R-:W-:Y:S01]  /*62d0*/  @!P2 LOP3.LUT R35, R29, 0x7ff00000, RZ, 0xc0, !PT ;  /* 0x7ff000001d23a812 */ /* 0x000fe200078ec0ff */
[----:B------:R-:W0:Y:S03]  /*62e0*/  MUFU.RCP64H R33, R27 ;  /* 0x0000001b00217308 */ /* 0x000e260000001800 */
[----:B------:R-:W-:-:S02]  /*62f0*/  @!P2 ISETP.GE.U32.AND P3, PT, R44, R35, PT ;  /* 0x000000232c00a20c */ /* 0x000fc40003f66070 */
[----:B------:R-:W-:Y:S02]  /*6300*/  @!P0 LOP3.LUT R47, R27, 0x7ff00000, RZ, 0xc0, !PT ;  /* 0x7ff000001b2f8812 */ /* 0x000fe400078ec0ff */
[----:B------:R-:W-:-:S03]  /*6310*/  @!P2 SEL R35, R45, 0x63400000, !P3 ;  /* 0x634000002d23a807 */ /* 0x000fc60005800000 */
[----:B------:R-:W-:Y:S01]  /*6320*/  VIADD R48, R47, 0xffffffff ;  /* 0xffffffff2f307836 */ /* 0x000fe20000000000 */
[----:B0-----:R-:W-:-:S08]  /*6330*/  DFMA R36, R32, -R26, 1 ;  /* 0x3ff000002024742b */ /* 0x001fd0000000081a */
[----:B------:R-:W-:-:S08]  /*6340*/  DFMA R36, R36, R36, R36 ;  /* 0x000000242424722b */ /* 0x000fd00000000024 */
[----:B------:R-:W-:Y:S01]  /*6350*/  DFMA R36, R32, R36, R32 ;  /* 0x000000242024722b */ /* 0x000fe20000000020 */
[--C-:B------:R-:W-:Y:S02]  /*6360*/  @!P2 LOP3.LUT R32, R35, 0x80000000, R31.reuse, 0xf8, !PT ;  /* 0x800000002320a812 */ /* 0x100fe400078ef81f */
[----:B------:R-:W-:Y:S02]  /*6370*/  SEL R33, R45, 0x63400000, !P4 ;  /* 0x634000002d217807 */ /* 0x000fe40006000000 */
[----:B------:R-:W-:Y:S01]  /*6380*/  @!P2 LOP3.LUT R39, R32, 0x100000, RZ, 0xfc, !PT ;  /* 0x001000002027a812 */ /* 0x000fe200078efcff */
[----:B------:R-:W-:Y:S01]  /*6390*/  IMAD.MOV.U32 R32, RZ, RZ, R30 ;  /* 0x000000ffff207224 */ /* 0x000fe200078e001e */
[----:B------:R-:W-:Y:S01]  /*63a0*/  LOP3.LUT R33, R33, 0x800fffff, R31, 0xf8, !PT ;  /* 0x800fffff21217812 */ /* 0x000fe200078ef81f */
[----:B------:R-:W-:-:S05]  /*63b0*/  DFMA R34, R36, -R26, 1 ;  /* 0x3ff000002422742b */ /* 0x000fca000000081a */
[----:B------:R-:W-:-:S03]  /*63c0*/  @!P2 DFMA R32, R32, 2, -R38 ;  /* 0x400000002020a82b */ /* 0x000fc60000000826 */
[----:B------:R-:W-:-:S07]  /*63d0*/  DFMA R34, R36, R34, R36 ;  /* 0x000000222422722b */ /* 0x000fce0000000024 */
[----:B------:R-:W-:Y:S01]  /*63e0*/  @!P2 LOP3.LUT R46, R33, 0x7ff00000, RZ, 0xc0, !PT ;  /* 0x7ff00000212ea812 */ /* 0x000fe200078ec0ff */
[----:B------:R-:W-:-:S04]  /*63f0*/  DMUL R36, R34, R32 ;  /* 0x0000002022247228 */ /* 0x000fc80000000000 */
[----:B------:R-:W-:-:S05]  /*6400*/  VIADD R38, R46, 0xffffffff ;  /* 0xffffffff2e267836 */ /* 0x000fca0000000000 */
[----:B------:R-:W-:Y:S01]  /*6410*/  ISETP.GT.U32.AND P0, PT, R38, 0x7feffffe, PT ;  /* 0x7feffffe2600780c */ /* 0x000fe20003f04070 */
[----:B------:R-:W-:-:S03]  /*6420*/  DFMA R38, R36, -R26, R32 ;  /* 0x8000001a2426722b */ /* 0x000fc60000000020 */
[----:B------:R-:W-:-:S05]  /*6430*/  ISETP.GT.U32.OR P0, PT, R48, 0x7feffffe, P0 ;  /* 0x7feffffe3000780c */ /* 0x000fca0000704470 */
[----:B------:R-:W-:-:S08]  /*6440*/  DFMA R38, R34, R38, R36 ;  /* 0x000000262226722b */ /* 0x000fd00000000024 */
[----:B------:R-:W-:Y:S05]  /*6450*/  @P0 BRA `(.L_x_96) ;  /* 0x00000000006c0947 */ /* 0x000fea0003800000 */
[----:B------:R-:W-:-:S04]  /*6460*/  LOP3.LUT R31, R29, 0x7ff00000, RZ, 0xc0, !PT ;  /* 0x7ff000001d1f7812 */ /* 0x000fc800078ec0ff */
[CC--:B------:R-:W-:Y:S02]  /*6470*/  VIADDMNMX R30, R44.reuse, -R31.reuse, 0xb9600000, !PT ;  /* 0xb96000002c1e7446 */ /* 0x0c0fe4000780091f */
[----:B------:R-:W-:Y:S02]  /*6480*/  ISETP.GE.U32.AND P0, PT, R44, R31, PT ;  /* 0x0000001f2c00720c */ /* 0x000fe40003f06070 */
[----:B------:R-:W-:Y:S02]  /*6490*/  VIMNMX R30, PT, PT, R30, 0x46a00000, PT ;  /* 0x46a000001e1e7848 */ /* 0x000fe40003fe0100 */
[----:B------:R-:W-:-:S04]  /*64a0*/  SEL R45, R45, 0x63400000, !P0 ;  /* 0x634000002d2d7807 */ /* 0x000fc80004000000 */
[----:B------:R-:W-:Y:S01]  /*64b0*/  IADD3 R36, PT, PT, -R45, R30, RZ ;  /* 0x0000001e2d247210 */ /* 0x000fe20007ffe1ff */
[----:B------:R-:W-:-:S04]  /*64c0*/  IMAD.MOV.U32 R30, RZ, RZ, RZ ;  /* 0x000000ffff1e7224 */ /* 0x000fc800078e00ff */
[----:B------:R-:W-:-:S06]  /*64d0*/  VIADD R31, R36, 0x7fe00000 ;  /* 0x7fe00000241f7836 */ /* 0x000fcc0000000000 */
[----:B------:R-:W-:-:S10]  /*64e0*/  DMUL R34, R38, R30 ;  /* 0x0000001e26227228 */ /* 0x000fd40000000000 */
[----:B------:R-:W-:-:S13]  /*64f0*/  FSETP.GTU.AND P0, PT, |R35|, 1.469367938527859385e-39, PT ;  /* 0x001000002300780b */ /* 0x000fda0003f0c200 */
[----:B------:R-:W-:Y:S05]  /*6500*/  @P0 BRA `(.L_x_97) ;  /* 0x0000000000940947 */ /* 0x000fea0003800000 */
[----:B------:R-:W-:Y:S01]  /*6510*/  DFMA R26, R38, -R26, R32 ;  /* 0x8000001a261a722b */ /* 0x000fe20000000020 */
[----:B------:R-:W-:-:S09]  /*6520*/  MOV R30, RZ ;  /* 0x000000ff001e7202 */ /* 0x000fd20000000f00 */
[C---:B------:R-:W-:Y:S02]  /*6530*/  FSETP.NEU.AND P0, PT, R27.reuse, RZ, PT ;  /* 0x000000ff1b00720b */ /* 0x040fe40003f0d000 */
[----:B------:R-:W-:-:S04]  /*6540*/  LOP3.LUT R29, R27, 0x80000000, R29, 0x48, !PT ;  /* 0x800000001b1d7812 */ /* 0x000fc800078e481d */
[----:B------:R-:W-:-:S07]  /*6550*/  LOP3.LUT R31, R29, R31, RZ, 0xfc, !PT ;  /* 0x0000001f1d1f7212 */ /* 0x000fce00078efcff */
[----:B------:R-:W-:Y:S05]  /*6560*/  @!P0 BRA `(.L_x_97) ;  /* 0x00000000007c8947 */ /* 0x000fea0003800000 */
[----:B------:R-:W-:Y:S01]  /*6570*/  IMAD.MOV R27, RZ, RZ, -R36 ;  /* 0x000000ffff1b7224 */ /* 0x000fe200078e0a24 */
[----:B------:R-:W-:Y:S01]  /*6580*/  DMUL.RP R30, R38, R30 ;  /* 0x0000001e261e7228 */ /* 0x000fe20000008000 */
[----:B------:R-:W-:-:S06]  /*6590*/  IMAD.MOV.U32 R26, RZ, RZ, RZ ;  /* 0x000000ffff1a7224 */ /* 0x000fcc00078e00ff */
[----:B------:R-:W-:-:S03]  /*65a0*/  DFMA R26, R34, -R26, R38 ;  /* 0x8000001a221a722b */ /* 0x000fc60000000026 */
[----:B------:R-:W-:-:S03]  /*65b0*/  LOP3.LUT R29, R31, R29, RZ, 0x3c, !PT ;  /* 0x0000001d1f1d7212 */ /* 0x000fc600078e3cff */
[----:B------:R-:W-:-:S04]  /*65c0*/  IADD3 R26, PT, PT, -R36, -0x43300000, RZ ;  /* 0xbcd00000241a7810 */ /* 0x000fc80007ffe1ff */
[----:B------:R-:W-:-:S04]  /*65d0*/  FSETP.NEU.AND P0, PT, |R27|, R26, PT ;  /* 0x0000001a1b00720b */ /* 0x000fc80003f0d200 */
[----:B------:R-:W-:Y:S02]  /*65e0*/  FSEL R34, R30, R34, !P0 ;  /* 0x000000221e227208 */ /* 0x000fe40004000000 */
[----:B------:R-:W-:Y:S01]  /*65f0*/  FSEL R35, R29, R35, !P0 ;  /* 0x000000231d237208 */ /* 0x000fe20004000000 */
[----:B------:R-:W-:Y:S06]  /*6600*/  BRA `(.L_x_97) ;  /* 0x0000000000547947 */ /* 0x000fec0003800000 */
.L_x_96:
[----:B------:R-:W-:-:S14]  /*6610*/  DSETP.NAN.AND P0, PT, R30, R30, PT ;  /* 0x0000001e1e00722a */ /* 0x000fdc0003f08000 */
[----:B------:R-:W-:Y:S05]  /*6620*/  @P0 BRA `(.L_x_98) ;  /* 0x0000000000440947 */ /* 0x000fea0003800000 */
[----:B------:R-:W-:-:S14]  /*6630*/  DSETP.NAN.AND P0, PT, R28, R28, PT ;  /* 0x0000001c1c00722a */ /* 0x000fdc0003f08000 */
[----:B------:R-:W-:Y:S05]  /*6640*/  @P0 BRA `(.L_x_99) ;  /* 0x0000000000300947 */ /* 0x000fea0003800000 */
[----:B------:R-:W-:Y:S01]  /*6650*/  ISETP.NE.AND P0, PT, R46, R47, PT ;  /* 0x0000002f2e00720c */ /* 0x000fe20003f05270 */
[----:B------:R-:W-:Y:S01]  /*6660*/  IMAD.MOV.U32 R35, RZ, RZ, -0x80000 ;  /* 0xfff80000ff237424 */ /* 0x000fe200078e00ff */
[----:B------:R-:W-:-:S11]  /*6670*/  MOV R34, 0x0 ;  /* 0x0000000000227802 */ /* 0x000fd60000000f00 */
[----:B------:R-:W-:Y:S05]  /*6680*/  @!P0 BRA `(.L_x_97) ;  /* 0x0000000000348947 */ /* 0x000fea0003800000 */
[----:B------:R-:W-:Y:S02]  /*6690*/  ISETP.NE.AND P0, PT, R46, 0x7ff00000, PT ;  /* 0x7ff000002e00780c */ /* 0x000fe40003f05270 */
[----:B------:R-:W-:Y:S02]  /*66a0*/  LOP3.LUT R35, R31, 0x80000000, R29, 0x48, !PT ;  /* 0x800000001f237812 */ /* 0x000fe400078e481d */
[----:B------:R-:W-:-:S13]  /*66b0*/  ISETP.EQ.OR P0, PT, R47, RZ, !P0 ;  /* 0x000000ff2f00720c */ /* 0x000fda0004702670 */
[----:B------:R-:W-:Y:S01]  /*66c0*/  @P0 LOP3.LUT R26, R35, 0x7ff00000, RZ, 0xfc, !PT ;  /* 0x7ff00000231a0812 */ /* 0x000fe200078efcff */
[----:B------:R-:W-:Y:S01]  /*66d0*/  @!P0 IMAD.MOV.U32 R34, RZ, RZ, RZ ;  /* 0x000000ffff228224 */ /* 0x000fe200078e00ff */
[----:B------:R-:W-:-:S03]  /*66e0*/  @P0 MOV R34, RZ ;  /* 0x000000ff00220202 */ /* 0x000fc60000000f00 */
[----:B------:R-:W-:Y:S01]  /*66f0*/  @P0 IMAD.MOV.U32 R35, RZ, RZ, R26 ;  /* 0x000000ffff230224 */ /* 0x000fe200078e001a */
[----:B------:R-:W-:Y:S06]  /*6700*/  BRA `(.L_x_97) ;  /* 0x0000000000147947 */ /* 0x000fec0003800000 */
.L_x_99:
[----:B------:R-:W-:Y:S01]  /*6710*/  LOP3.LUT R35, R29, 0x80000, RZ, 0xfc, !PT ;  /* 0x000800001d237812 */ /* 0x000fe200078efcff */
[----:B------:R-:W-:Y:S01]  /*6720*/  IMAD.MOV.U32 R34, RZ, RZ, R28 ;  /* 0x000000ffff227224 */ /* 0x000fe200078e001c */
[----:B------:R-:W-:Y:S06]  /*6730*/  BRA `(.L_x_97) ;  /* 0x0000000000087947 */ /* 0x000fec0003800000 */
.L_x_98:
[----:B------:R-:W-:Y:S02]  /*6740*/  LOP3.LUT R35, R31, 0x80000, RZ, 0xfc, !PT ;  /* 0x000800001f237812 */ /* 0x000fe400078efcff */
[----:B------:R-:W-:-:S07]  /*6750*/  MOV R34, R30 ;  /* 0x0000001e00227202 */ /* 0x000fce0000000f00 */
.L_x_97:
[----:B------:R-:W-:Y:S05]  /*6760*/  BSYNC.RECONVERGENT B2 ;  /* 0x0000000000027941 */ /* 0x000fea0003800200 */
.L_x_95:
[----:B------:R-:W-:Y:S01]  /*6770*/  MOV R26, R0 ;  /* 0x00000000001a7202 */ /* 0x000fe20000000f00 */
[----:B------:R-:W-:Y:S02]  /*6780*/  IMAD.MOV.U32 R27, RZ, RZ, 0x0 ;  /* 0x00000000ff1b7424 */ /* 0x000fe400078e00ff */
[----:B------:R-:W-:Y:S02]  /*6790*/  IMAD.MOV.U32 R44, RZ, RZ, R34 ;  /* 0x000000ffff2c7224 */ /* 0x000fe400078e0022 */
[----:B------:R-:W-:Y:S01]  /*67a0*/  IMAD.MOV.U32 R45, RZ, RZ, R35 ;  /* 0x000000ffff2d7224 */ /* 0x000fe200078e0023 */
[----:B------:R-:W-:Y:S06]  /*67b0*/  RET.REL.NODEC R26 `(sepal_simulation) ;  /* 0xffffff981a107950 */ /* 0x000fec0003c3ffff */
.L_x_100:
[----:B------:R-:W-:-:S00]  /*67c0*/  BRA `(.L_x_100) ;  /* 0xfffffffc00fc7947 */ /* 0x000fc0000383ffff */
[----:B------:R-:W-:-:S00]  /*67d0*/  NOP ;  /* 0x0000000000007918 */ /* 0x000fc00000000000 */
        /* <DEDUP_REMOVED lines=10> */
.L_x_101:


//--------------------- .nv.shared.sepal_simulation --------------------------
	.section	.nv.shared.sepal_simulation,"aw",@nobits
	.sectionflags	@""
	.align	8
.nv.shared.sepal_simulation:
	.zero		5136


//--------------------- .nv.shared.reserved.0     --------------------------
	.section	.nv.shared.reserved.0,"aw",@nobits
	.weak		__nv_reservedSMEM_offset_0_alias
	.size		__nv_reservedSMEM_offset_0_alias, 0, 64
	.other		__nv_reservedSMEM_offset_0_alias,@"STO_CUDA_RESERVED_SHARED STV_DEFAULT"
__nv_reservedSMEM_offset_0_alias:
	.zero		0
	.zero		64


//--------------------- .nv.constant0.sepal_simulation --------------------------
	.section	.nv.constant0.sepal_simulation,"a",@progbits
	.sectionflags	@""
	.align	4
.nv.constant0.sepal_simulation:
	.zero		1001


//--------------------- SYMBOLS --------------------------

	.type		.nv.reservedSmem.offset0,@object
	.size		.nv.reservedSmem.offset0,0x4
	.type		.nv.reservedSmem.cap,@object
	.size		.nv.reservedSmem.cap,0x4
